//
// Generated by NVIDIA NVVM Compiler
//
// Compiler Build ID: CL-36424714
// Cuda compilation tools, release 13.0, V13.0.88
// Based on NVVM 20.0.0
//

.version 9.0
.target sm_100
.address_size 64

	// .globl	_Z14mat_sum_by_rowPfS_i
.const .align 4 .u32 a_gpu = 1;
.const .align 4 .b8 k_gpu[20] = {1, 0, 0, 0, 2, 0, 0, 0, 3, 0, 0, 0, 4, 0, 0, 0, 5};

.visible .entry _Z14mat_sum_by_rowPfS_i(
	.param .u64 .ptr .align 1 _Z14mat_sum_by_rowPfS_i_param_0,
	.param .u64 .ptr .align 1 _Z14mat_sum_by_rowPfS_i_param_1,
	.param .u32 _Z14mat_sum_by_rowPfS_i_param_2
)
{
	.reg .pred 	%p<10>;
	.reg .b32 	%r<105>;
	.reg .b32 	%f<83>;
	.reg .b64 	%rd<69>;

	ld.param.u64 	%rd6, [_Z14mat_sum_by_rowPfS_i_param_0];
	ld.param.u64 	%rd7, [_Z14mat_sum_by_rowPfS_i_param_1];
	ld.param.u32 	%r65, [_Z14mat_sum_by_rowPfS_i_param_2];
	cvta.to.global.u64 	%rd1, %rd7;
	mov.u32 	%r1, %tid.x;
	setp.lt.s32 	%p1, %r65, 1;
	mov.f32 	%f82, 0f00000000;
	@%p1 bra 	$L__BB0_13;
	add.s32 	%r67, %r65, -1;
	and.b32  	%r2, %r65, 15;
	setp.lt.u32 	%p2, %r67, 15;
	mov.f32 	%f82, 0f00000000;
	mov.b32 	%r102, 0;
	@%p2 bra 	$L__BB0_4;
	and.b32  	%r102, %r65, 2147483632;
	neg.s32 	%r100, %r102;
	add.s32 	%r99, %r1, %r65;
	shl.b32 	%r6, %r65, 4;
	shl.b32 	%r68, %r65, 1;
	add.s32 	%r98, %r1, %r68;
	mad.lo.s32 	%r97, %r65, 3, %r1;
	shl.b32 	%r69, %r65, 2;
	add.s32 	%r96, %r1, %r69;
	mad.lo.s32 	%r95, %r65, 5, %r1;
	mad.lo.s32 	%r94, %r65, 6, %r1;
	mad.lo.s32 	%r93, %r65, 7, %r1;
	shl.b32 	%r70, %r65, 3;
	add.s32 	%r92, %r1, %r70;
	mad.lo.s32 	%r91, %r65, 9, %r1;
	mad.lo.s32 	%r90, %r65, 10, %r1;
	mad.lo.s32 	%r89, %r65, 11, %r1;
	mad.lo.s32 	%r88, %r65, 12, %r1;
	mad.lo.s32 	%r87, %r65, 13, %r1;
	mad.lo.s32 	%r86, %r65, 14, %r1;
	mad.lo.s32 	%r85, %r65, 15, %r1;
	mov.f32 	%f82, 0f00000000;
	mov.u32 	%r84, %r1;
$L__BB0_3:
	.pragma "nounroll";
	mul.wide.u32 	%rd8, %r84, 4;
	add.s64 	%rd9, %rd1, %rd8;
	ld.global.f32 	%f18, [%rd9];
	add.f32 	%f19, %f82, %f18;
	mul.wide.u32 	%rd10, %r99, 4;
	add.s64 	%rd11, %rd1, %rd10;
	ld.global.f32 	%f20, [%rd11];
	add.f32 	%f21, %f19, %f20;
	mul.wide.u32 	%rd12, %r98, 4;
	add.s64 	%rd13, %rd1, %rd12;
	ld.global.f32 	%f22, [%rd13];
	add.f32 	%f23, %f21, %f22;
	mul.wide.u32 	%rd14, %r97, 4;
	add.s64 	%rd15, %rd1, %rd14;
	ld.global.f32 	%f24, [%rd15];
	add.f32 	%f25, %f23, %f24;
	mul.wide.u32 	%rd16, %r96, 4;
	add.s64 	%rd17, %rd1, %rd16;
	ld.global.f32 	%f26, [%rd17];
	add.f32 	%f27, %f25, %f26;
	mul.wide.u32 	%rd18, %r95, 4;
	add.s64 	%rd19, %rd1, %rd18;
	ld.global.f32 	%f28, [%rd19];
	add.f32 	%f29, %f27, %f28;
	mul.wide.u32 	%rd20, %r94, 4;
	add.s64 	%rd21, %rd1, %rd20;
	ld.global.f32 	%f30, [%rd21];
	add.f32 	%f31, %f29, %f30;
	mul.wide.u32 	%rd22, %r93, 4;
	add.s64 	%rd23, %rd1, %rd22;
	ld.global.f32 	%f32, [%rd23];
	add.f32 	%f33, %f31, %f32;
	mul.wide.u32 	%rd24, %r92, 4;
	add.s64 	%rd25, %rd1, %rd24;
	ld.global.f32 	%f34, [%rd25];
	add.f32 	%f35, %f33, %f34;
	mul.wide.u32 	%rd26, %r91, 4;
	add.s64 	%rd27, %rd1, %rd26;
	ld.global.f32 	%f36, [%rd27];
	add.f32 	%f37, %f35, %f36;
	mul.wide.u32 	%rd28, %r90, 4;
	add.s64 	%rd29, %rd1, %rd28;
	ld.global.f32 	%f38, [%rd29];
	add.f32 	%f39, %f37, %f38;
	mul.wide.u32 	%rd30, %r89, 4;
	add.s64 	%rd31, %rd1, %rd30;
	ld.global.f32 	%f40, [%rd31];
	add.f32 	%f41, %f39, %f40;
	mul.wide.u32 	%rd32, %r88, 4;
	add.s64 	%rd33, %rd1, %rd32;
	ld.global.f32 	%f42, [%rd33];
	add.f32 	%f43, %f41, %f42;
	mul.wide.u32 	%rd34, %r87, 4;
	add.s64 	%rd35, %rd1, %rd34;
	ld.global.f32 	%f44, [%rd35];
	add.f32 	%f45, %f43, %f44;
	mul.wide.u32 	%rd36, %r86, 4;
	add.s64 	%rd37, %rd1, %rd36;
	ld.global.f32 	%f46, [%rd37];
	add.f32 	%f47, %f45, %f46;
	mul.wide.u32 	%rd38, %r85, 4;
	add.s64 	%rd39, %rd1, %rd38;
	ld.global.f32 	%f48, [%rd39];
	add.f32 	%f82, %f47, %f48;
	add.s32 	%r100, %r100, 16;
	add.s32 	%r99, %r99, %r6;
	add.s32 	%r98, %r98, %r6;
	add.s32 	%r97, %r97, %r6;
	add.s32 	%r96, %r96, %r6;
	add.s32 	%r95, %r95, %r6;
	add.s32 	%r94, %r94, %r6;
	add.s32 	%r93, %r93, %r6;
	add.s32 	%r92, %r92, %r6;
	add.s32 	%r91, %r91, %r6;
	add.s32 	%r90, %r90, %r6;
	add.s32 	%r89, %r89, %r6;
	add.s32 	%r88, %r88, %r6;
	add.s32 	%r87, %r87, %r6;
	add.s32 	%r86, %r86, %r6;
	add.s32 	%r85, %r85, %r6;
	add.s32 	%r84, %r84, %r6;
	setp.ne.s32 	%p3, %r100, 0;
	@%p3 bra 	$L__BB0_3;
$L__BB0_4:
	setp.eq.s32 	%p4, %r2, 0;
	@%p4 bra 	$L__BB0_13;
	and.b32  	%r56, %r65, 7;
	setp.lt.u32 	%p5, %r2, 8;
	@%p5 bra 	$L__BB0_7;
	mad.lo.s32 	%r71, %r102, %r65, %r1;
	mul.wide.u32 	%rd40, %r71, 4;
	add.s64 	%rd41, %rd1, %rd40;
	ld.global.f32 	%f50, [%rd41];
	add.f32 	%f51, %f82, %f50;
	add.s32 	%r72, %r71, %r65;
	mul.wide.u32 	%rd42, %r72, 4;
	add.s64 	%rd43, %rd1, %rd42;
	ld.global.f32 	%f52, [%rd43];
	add.f32 	%f53, %f51, %f52;
	add.s32 	%r73, %r72, %r65;
	mul.wide.u32 	%rd44, %r73, 4;
	add.s64 	%rd45, %rd1, %rd44;
	ld.global.f32 	%f54, [%rd45];
	add.f32 	%f55, %f53, %f54;
	add.s32 	%r74, %r73, %r65;
	mul.wide.u32 	%rd46, %r74, 4;
	add.s64 	%rd47, %rd1, %rd46;
	ld.global.f32 	%f56, [%rd47];
	add.f32 	%f57, %f55, %f56;
	add.s32 	%r75, %r74, %r65;
	mul.wide.u32 	%rd48, %r75, 4;
	add.s64 	%rd49, %rd1, %rd48;
	ld.global.f32 	%f58, [%rd49];
	add.f32 	%f59, %f57, %f58;
	add.s32 	%r76, %r75, %r65;
	mul.wide.u32 	%rd50, %r76, 4;
	add.s64 	%rd51, %rd1, %rd50;
	ld.global.f32 	%f60, [%rd51];
	add.f32 	%f61, %f59, %f60;
	add.s32 	%r77, %r76, %r65;
	mul.wide.u32 	%rd52, %r77, 4;
	add.s64 	%rd53, %rd1, %rd52;
	ld.global.f32 	%f62, [%rd53];
	add.f32 	%f63, %f61, %f62;
	add.s32 	%r78, %r77, %r65;
	mul.wide.u32 	%rd54, %r78, 4;
	add.s64 	%rd55, %rd1, %rd54;
	ld.global.f32 	%f64, [%rd55];
	add.f32 	%f82, %f63, %f64;
	add.s32 	%r102, %r102, 8;
$L__BB0_7:
	setp.eq.s32 	%p6, %r56, 0;
	@%p6 bra 	$L__BB0_13;
	and.b32  	%r59, %r65, 3;
	setp.lt.u32 	%p7, %r56, 4;
	@%p7 bra 	$L__BB0_10;
	mad.lo.s32 	%r79, %r102, %r65, %r1;
	mul.wide.u32 	%rd56, %r79, 4;
	add.s64 	%rd57, %rd1, %rd56;
	ld.global.f32 	%f66, [%rd57];
	add.f32 	%f67, %f82, %f66;
	add.s32 	%r80, %r79, %r65;
	mul.wide.u32 	%rd58, %r80, 4;
	add.s64 	%rd59, %rd1, %rd58;
	ld.global.f32 	%f68, [%rd59];
	add.f32 	%f69, %f67, %f68;
	add.s32 	%r81, %r80, %r65;
	mul.wide.u32 	%rd60, %r81, 4;
	add.s64 	%rd61, %rd1, %rd60;
	ld.global.f32 	%f70, [%rd61];
	add.f32 	%f71, %f69, %f70;
	add.s32 	%r82, %r81, %r65;
	mul.wide.u32 	%rd62, %r82, 4;
	add.s64 	%rd63, %rd1, %rd62;
	ld.global.f32 	%f72, [%rd63];
	add.f32 	%f82, %f71, %f72;
	add.s32 	%r102, %r102, 4;
$L__BB0_10:
	setp.eq.s32 	%p8, %r59, 0;
	@%p8 bra 	$L__BB0_13;
	mad.lo.s32 	%r83, %r102, %r65, %r1;
	mul.wide.u32 	%rd64, %r83, 4;
	add.s64 	%rd68, %rd1, %rd64;
	mul.wide.u32 	%rd3, %r65, 4;
	neg.s32 	%r104, %r59;
$L__BB0_12:
	.pragma "nounroll";
	ld.global.f32 	%f73, [%rd68];
	add.f32 	%f82, %f82, %f73;
	add.s64 	%rd68, %rd68, %rd3;
	add.s32 	%r104, %r104, 1;
	setp.ne.s32 	%p9, %r104, 0;
	@%p9 bra 	$L__BB0_12;
$L__BB0_13:
	cvta.to.global.u64 	%rd65, %rd6;
	mul.wide.u32 	%rd66, %r1, 4;
	add.s64 	%rd67, %rd65, %rd66;
	st.global.f32 	[%rd67], %f82;
	ret;

}
	// .globl	_Z17mat_sum_by_columnPfS_i
.visible .entry _Z17mat_sum_by_columnPfS_i(
	.param .u64 .ptr .align 1 _Z17mat_sum_by_columnPfS_i_param_0,
	.param .u64 .ptr .align 1 _Z17mat_sum_by_columnPfS_i_param_1,
	.param .u32 _Z17mat_sum_by_columnPfS_i_param_2
)
{
	.reg .pred 	%p<10>;
	.reg .b32 	%r<28>;
	.reg .b32 	%f<83>;
	.reg .b64 	%rd<32>;

	ld.param.u64 	%rd8, [_Z17mat_sum_by_columnPfS_i_param_0];
	ld.param.u64 	%rd9, [_Z17mat_sum_by_columnPfS_i_param_1];
	ld.param.u32 	%r18, [_Z17mat_sum_by_columnPfS_i_param_2];
	cvta.to.global.u64 	%rd1, %rd9;
	mov.u32 	%r1, %tid.x;
	setp.lt.s32 	%p1, %r18, 1;
	mov.f32 	%f82, 0f00000000;
	@%p1 bra 	$L__BB1_13;
	mul.lo.s32 	%r2, %r18, %r1;
	and.b32  	%r3, %r18, 15;
	setp.lt.u32 	%p2, %r18, 16;
	mov.f32 	%f82, 0f00000000;
	mov.b32 	%r25, 0;
	@%p2 bra 	$L__BB1_4;
	and.b32  	%r25, %r18, 2147483632;
	neg.s32 	%r23, %r25;
	mul.wide.u32 	%rd10, %r2, 4;
	add.s64 	%rd11, %rd10, %rd1;
	add.s64 	%rd30, %rd11, 32;
	mov.f32 	%f82, 0f00000000;
$L__BB1_3:
	.pragma "nounroll";
	ld.global.f32 	%f18, [%rd30+-32];
	add.f32 	%f19, %f82, %f18;
	ld.global.f32 	%f20, [%rd30+-28];
	add.f32 	%f21, %f19, %f20;
	ld.global.f32 	%f22, [%rd30+-24];
	add.f32 	%f23, %f21, %f22;
	ld.global.f32 	%f24, [%rd30+-20];
	add.f32 	%f25, %f23, %f24;
	ld.global.f32 	%f26, [%rd30+-16];
	add.f32 	%f27, %f25, %f26;
	ld.global.f32 	%f28, [%rd30+-12];
	add.f32 	%f29, %f27, %f28;
	ld.global.f32 	%f30, [%rd30+-8];
	add.f32 	%f31, %f29, %f30;
	ld.global.f32 	%f32, [%rd30+-4];
	add.f32 	%f33, %f31, %f32;
	ld.global.f32 	%f34, [%rd30];
	add.f32 	%f35, %f33, %f34;
	ld.global.f32 	%f36, [%rd30+4];
	add.f32 	%f37, %f35, %f36;
	ld.global.f32 	%f38, [%rd30+8];
	add.f32 	%f39, %f37, %f38;
	ld.global.f32 	%f40, [%rd30+12];
	add.f32 	%f41, %f39, %f40;
	ld.global.f32 	%f42, [%rd30+16];
	add.f32 	%f43, %f41, %f42;
	ld.global.f32 	%f44, [%rd30+20];
	add.f32 	%f45, %f43, %f44;
	ld.global.f32 	%f46, [%rd30+24];
	add.f32 	%f47, %f45, %f46;
	ld.global.f32 	%f48, [%rd30+28];
	add.f32 	%f82, %f47, %f48;
	add.s32 	%r23, %r23, 16;
	add.s64 	%rd30, %rd30, 64;
	setp.ne.s32 	%p3, %r23, 0;
	@%p3 bra 	$L__BB1_3;
$L__BB1_4:
	setp.eq.s32 	%p4, %r3, 0;
	@%p4 bra 	$L__BB1_13;
	and.b32  	%r9, %r18, 7;
	setp.lt.u32 	%p5, %r3, 8;
	@%p5 bra 	$L__BB1_7;
	add.s32 	%r20, %r25, %r2;
	mul.wide.u32 	%rd12, %r20, 4;
	add.s64 	%rd13, %rd1, %rd12;
	ld.global.f32 	%f50, [%rd13];
	add.f32 	%f51, %f82, %f50;
	cvt.u64.u32 	%rd14, %r2;
	cvt.u64.u32 	%rd15, %r25;
	add.s64 	%rd16, %rd15, %rd14;
	shl.b64 	%rd17, %rd16, 2;
	add.s64 	%rd18, %rd1, %rd17;
	ld.global.f32 	%f52, [%rd18+4];
	add.f32 	%f53, %f51, %f52;
	ld.global.f32 	%f54, [%rd18+8];
	add.f32 	%f55, %f53, %f54;
	ld.global.f32 	%f56, [%rd18+12];
	add.f32 	%f57, %f55, %f56;
	ld.global.f32 	%f58, [%rd18+16];
	add.f32 	%f59, %f57, %f58;
	ld.global.f32 	%f60, [%rd18+20];
	add.f32 	%f61, %f59, %f60;
	ld.global.f32 	%f62, [%rd18+24];
	add.f32 	%f63, %f61, %f62;
	ld.global.f32 	%f64, [%rd18+28];
	add.f32 	%f82, %f63, %f64;
	add.s32 	%r25, %r25, 8;
$L__BB1_7:
	setp.eq.s32 	%p6, %r9, 0;
	@%p6 bra 	$L__BB1_13;
	and.b32  	%r12, %r18, 3;
	setp.lt.u32 	%p7, %r9, 4;
	@%p7 bra 	$L__BB1_10;
	add.s32 	%r21, %r25, %r2;
	mul.wide.u32 	%rd19, %r21, 4;
	add.s64 	%rd20, %rd1, %rd19;
	ld.global.f32 	%f66, [%rd20];
	add.f32 	%f67, %f82, %f66;
	cvt.u64.u32 	%rd21, %r2;
	cvt.u64.u32 	%rd22, %r25;
	add.s64 	%rd23, %rd22, %rd21;
	shl.b64 	%rd24, %rd23, 2;
	add.s64 	%rd25, %rd1, %rd24;
	ld.global.f32 	%f68, [%rd25+4];
	add.f32 	%f69, %f67, %f68;
	ld.global.f32 	%f70, [%rd25+8];
	add.f32 	%f71, %f69, %f70;
	ld.global.f32 	%f72, [%rd25+12];
	add.f32 	%f82, %f71, %f72;
	add.s32 	%r25, %r25, 4;
$L__BB1_10:
	setp.eq.s32 	%p8, %r12, 0;
	@%p8 bra 	$L__BB1_13;
	add.s32 	%r22, %r25, %r2;
	mul.wide.u32 	%rd26, %r22, 4;
	add.s64 	%rd31, %rd1, %rd26;
	neg.s32 	%r27, %r12;
$L__BB1_12:
	.pragma "nounroll";
	ld.global.f32 	%f73, [%rd31];
	add.f32 	%f82, %f82, %f73;
	add.s64 	%rd31, %rd31, 4;
	add.s32 	%r27, %r27, 1;
	setp.ne.s32 	%p9, %r27, 0;
	@%p9 bra 	$L__BB1_12;
$L__BB1_13:
	cvta.to.global.u64 	%rd27, %rd8;
	mul.wide.u32 	%rd28, %r1, 4;
	add.s64 	%rd29, %rd27, %rd28;
	st.global.f32 	[%rd29], %f82;
	ret;

}
	// .globl	_Z16filter_1d_kernelPfS_S_i
.visible .entry _Z16filter_1d_kernelPfS_S_i(
	.param .u64 .ptr .align 1 _Z16filter_1d_kernelPfS_S_i_param_0,
	.param .u64 .ptr .align 1 _Z16filter_1d_kernelPfS_S_i_param_1,
	.param .u64 .ptr .align 1 _Z16filter_1d_kernelPfS_S_i_param_2,
	.param .u32 _Z16filter_1d_kernelPfS_S_i_param_3
)
{
	.reg .pred 	%p<10>;
	.reg .b32 	%r<31>;
	.reg .b32 	%f<100>;
	.reg .b64 	%rd<46>;

	ld.param.u64 	%rd17, [_Z16filter_1d_kernelPfS_S_i_param_0];
	ld.param.u64 	%rd18, [_Z16filter_1d_kernelPfS_S_i_param_1];
	ld.param.u64 	%rd19, [_Z16filter_1d_kernelPfS_S_i_param_2];
	ld.param.u32 	%r16, [_Z16filter_1d_kernelPfS_S_i_param_3];
	cvta.to.global.u64 	%rd1, %rd19;
	cvta.to.global.u64 	%rd2, %rd18;
	cvta.to.global.u64 	%rd20, %rd17;
	mov.u32 	%r17, %tid.x;
	cvt.u64.u32 	%rd3, %r17;
	mul.wide.u32 	%rd21, %r17, 4;
	add.s64 	%rd4, %rd20, %rd21;
	mov.b32 	%r18, 0;
	st.global.u32 	[%rd4], %r18;
	setp.lt.s32 	%p1, %r16, 1;
	@%p1 bra 	$L__BB2_13;
	and.b32  	%r1, %r16, 15;
	setp.lt.u32 	%p2, %r16, 16;
	mov.b32 	%r28, 0;
	mov.f32 	%f96, 0f00000000;
	@%p2 bra 	$L__BB2_4;
	and.b32  	%r28, %r16, 2147483632;
	neg.s32 	%r26, %r28;
	shl.b64 	%rd22, %rd3, 2;
	add.s64 	%rd23, %rd22, %rd2;
	add.s64 	%rd43, %rd23, 32;
	add.s64 	%rd42, %rd1, 32;
	mov.f32 	%f96, 0f00000000;
$L__BB2_3:
	.pragma "nounroll";
	ld.global.f32 	%f12, [%rd43+-32];
	ld.global.f32 	%f13, [%rd42+-32];
	fma.rn.f32 	%f14, %f12, %f13, %f96;
	st.global.f32 	[%rd4], %f14;
	ld.global.f32 	%f15, [%rd43+-28];
	ld.global.f32 	%f16, [%rd42+-28];
	fma.rn.f32 	%f17, %f15, %f16, %f14;
	st.global.f32 	[%rd4], %f17;
	ld.global.f32 	%f18, [%rd43+-24];
	ld.global.f32 	%f19, [%rd42+-24];
	fma.rn.f32 	%f20, %f18, %f19, %f17;
	st.global.f32 	[%rd4], %f20;
	ld.global.f32 	%f21, [%rd43+-20];
	ld.global.f32 	%f22, [%rd42+-20];
	fma.rn.f32 	%f23, %f21, %f22, %f20;
	st.global.f32 	[%rd4], %f23;
	ld.global.f32 	%f24, [%rd43+-16];
	ld.global.f32 	%f25, [%rd42+-16];
	fma.rn.f32 	%f26, %f24, %f25, %f23;
	st.global.f32 	[%rd4], %f26;
	ld.global.f32 	%f27, [%rd43+-12];
	ld.global.f32 	%f28, [%rd42+-12];
	fma.rn.f32 	%f29, %f27, %f28, %f26;
	st.global.f32 	[%rd4], %f29;
	ld.global.f32 	%f30, [%rd43+-8];
	ld.global.f32 	%f31, [%rd42+-8];
	fma.rn.f32 	%f32, %f30, %f31, %f29;
	st.global.f32 	[%rd4], %f32;
	ld.global.f32 	%f33, [%rd43+-4];
	ld.global.f32 	%f34, [%rd42+-4];
	fma.rn.f32 	%f35, %f33, %f34, %f32;
	st.global.f32 	[%rd4], %f35;
	ld.global.f32 	%f36, [%rd43];
	ld.global.f32 	%f37, [%rd42];
	fma.rn.f32 	%f38, %f36, %f37, %f35;
	st.global.f32 	[%rd4], %f38;
	ld.global.f32 	%f39, [%rd43+4];
	ld.global.f32 	%f40, [%rd42+4];
	fma.rn.f32 	%f41, %f39, %f40, %f38;
	st.global.f32 	[%rd4], %f41;
	ld.global.f32 	%f42, [%rd43+8];
	ld.global.f32 	%f43, [%rd42+8];
	fma.rn.f32 	%f44, %f42, %f43, %f41;
	st.global.f32 	[%rd4], %f44;
	ld.global.f32 	%f45, [%rd43+12];
	ld.global.f32 	%f46, [%rd42+12];
	fma.rn.f32 	%f47, %f45, %f46, %f44;
	st.global.f32 	[%rd4], %f47;
	ld.global.f32 	%f48, [%rd43+16];
	ld.global.f32 	%f49, [%rd42+16];
	fma.rn.f32 	%f50, %f48, %f49, %f47;
	st.global.f32 	[%rd4], %f50;
	ld.global.f32 	%f51, [%rd43+20];
	ld.global.f32 	%f52, [%rd42+20];
	fma.rn.f32 	%f53, %f51, %f52, %f50;
	st.global.f32 	[%rd4], %f53;
	ld.global.f32 	%f54, [%rd43+24];
	ld.global.f32 	%f55, [%rd42+24];
	fma.rn.f32 	%f56, %f54, %f55, %f53;
	st.global.f32 	[%rd4], %f56;
	ld.global.f32 	%f57, [%rd43+28];
	ld.global.f32 	%f58, [%rd42+28];
	fma.rn.f32 	%f96, %f57, %f58, %f56;
	st.global.f32 	[%rd4], %f96;
	add.s32 	%r26, %r26, 16;
	add.s64 	%rd43, %rd43, 64;
	add.s64 	%rd42, %rd42, 64;
	setp.ne.s32 	%p3, %r26, 0;
	@%p3 bra 	$L__BB2_3;
$L__BB2_4:
	setp.eq.s32 	%p4, %r1, 0;
	@%p4 bra 	$L__BB2_13;
	and.b32  	%r7, %r16, 7;
	setp.lt.u32 	%p5, %r1, 8;
	@%p5 bra 	$L__BB2_7;
	cvt.u32.u64 	%r20, %rd3;
	add.s32 	%r21, %r28, %r20;
	mul.wide.u32 	%rd24, %r21, 4;
	add.s64 	%rd25, %rd2, %rd24;
	ld.global.f32 	%f59, [%rd25];
	cvt.u64.u32 	%rd26, %r28;
	mul.wide.u32 	%rd27, %r28, 4;
	add.s64 	%rd28, %rd1, %rd27;
	ld.global.f32 	%f60, [%rd28];
	fma.rn.f32 	%f61, %f59, %f60, %f96;
	st.global.f32 	[%rd4], %f61;
	add.s64 	%rd29, %rd26, %rd3;
	shl.b64 	%rd30, %rd29, 2;
	add.s64 	%rd31, %rd2, %rd30;
	ld.global.f32 	%f62, [%rd31+4];
	ld.global.f32 	%f63, [%rd28+4];
	fma.rn.f32 	%f64, %f62, %f63, %f61;
	st.global.f32 	[%rd4], %f64;
	ld.global.f32 	%f65, [%rd31+8];
	ld.global.f32 	%f66, [%rd28+8];
	fma.rn.f32 	%f67, %f65, %f66, %f64;
	st.global.f32 	[%rd4], %f67;
	ld.global.f32 	%f68, [%rd31+12];
	ld.global.f32 	%f69, [%rd28+12];
	fma.rn.f32 	%f70, %f68, %f69, %f67;
	st.global.f32 	[%rd4], %f70;
	ld.global.f32 	%f71, [%rd31+16];
	ld.global.f32 	%f72, [%rd28+16];
	fma.rn.f32 	%f73, %f71, %f72, %f70;
	st.global.f32 	[%rd4], %f73;
	ld.global.f32 	%f74, [%rd31+20];
	ld.global.f32 	%f75, [%rd28+20];
	fma.rn.f32 	%f76, %f74, %f75, %f73;
	st.global.f32 	[%rd4], %f76;
	ld.global.f32 	%f77, [%rd31+24];
	ld.global.f32 	%f78, [%rd28+24];
	fma.rn.f32 	%f79, %f77, %f78, %f76;
	st.global.f32 	[%rd4], %f79;
	ld.global.f32 	%f80, [%rd31+28];
	ld.global.f32 	%f81, [%rd28+28];
	fma.rn.f32 	%f96, %f80, %f81, %f79;
	st.global.f32 	[%rd4], %f96;
	add.s32 	%r28, %r28, 8;
$L__BB2_7:
	setp.eq.s32 	%p6, %r7, 0;
	@%p6 bra 	$L__BB2_13;
	and.b32  	%r10, %r16, 3;
	setp.lt.u32 	%p7, %r7, 4;
	@%p7 bra 	$L__BB2_10;
	cvt.u32.u64 	%r22, %rd3;
	add.s32 	%r23, %r28, %r22;
	mul.wide.u32 	%rd32, %r23, 4;
	add.s64 	%rd33, %rd2, %rd32;
	ld.global.f32 	%f82, [%rd33];
	cvt.u64.u32 	%rd34, %r28;
	mul.wide.u32 	%rd35, %r28, 4;
	add.s64 	%rd36, %rd1, %rd35;
	ld.global.f32 	%f83, [%rd36];
	fma.rn.f32 	%f84, %f82, %f83, %f96;
	st.global.f32 	[%rd4], %f84;
	add.s64 	%rd37, %rd34, %rd3;
	shl.b64 	%rd38, %rd37, 2;
	add.s64 	%rd39, %rd2, %rd38;
	ld.global.f32 	%f85, [%rd39+4];
	ld.global.f32 	%f86, [%rd36+4];
	fma.rn.f32 	%f87, %f85, %f86, %f84;
	st.global.f32 	[%rd4], %f87;
	ld.global.f32 	%f88, [%rd39+8];
	ld.global.f32 	%f89, [%rd36+8];
	fma.rn.f32 	%f90, %f88, %f89, %f87;
	st.global.f32 	[%rd4], %f90;
	ld.global.f32 	%f91, [%rd39+12];
	ld.global.f32 	%f92, [%rd36+12];
	fma.rn.f32 	%f96, %f91, %f92, %f90;
	st.global.f32 	[%rd4], %f96;
	add.s32 	%r28, %r28, 4;
$L__BB2_10:
	setp.eq.s32 	%p8, %r10, 0;
	@%p8 bra 	$L__BB2_13;
	cvt.u32.u64 	%r24, %rd3;
	mul.wide.u32 	%rd40, %r28, 4;
	add.s64 	%rd45, %rd1, %rd40;
	add.s32 	%r25, %r24, %r28;
	mul.wide.u32 	%rd41, %r25, 4;
	add.s64 	%rd44, %rd2, %rd41;
	neg.s32 	%r30, %r10;
$L__BB2_12:
	.pragma "nounroll";
	ld.global.f32 	%f93, [%rd44];
	ld.global.f32 	%f94, [%rd45];
	fma.rn.f32 	%f96, %f93, %f94, %f96;
	st.global.f32 	[%rd4], %f96;
	add.s64 	%rd45, %rd45, 4;
	add.s64 	%rd44, %rd44, 4;
	add.s32 	%r30, %r30, 1;
	setp.ne.s32 	%p9, %r30, 0;
	@%p9 bra 	$L__BB2_12;
$L__BB2_13:
	ret;

}
	// .globl	_Z16filter_2d_kernelPfS_S_iii
.visible .entry _Z16filter_2d_kernelPfS_S_iii(
	.param .u64 .ptr .align 1 _Z16filter_2d_kernelPfS_S_iii_param_0,
	.param .u64 .ptr .align 1 _Z16filter_2d_kernelPfS_S_iii_param_1,
	.param .u64 .ptr .align 1 _Z16filter_2d_kernelPfS_S_iii_param_2,
	.param .u32 _Z16filter_2d_kernelPfS_S_iii_param_3,
	.param .u32 _Z16filter_2d_kernelPfS_S_iii_param_4,
	.param .u32 _Z16filter_2d_kernelPfS_S_iii_param_5
)
{
	.reg .pred 	%p<10>;
	.reg .b32 	%r<40>;
	.reg .b32 	%f<112>;
	.reg .b64 	%rd<31>;

	ld.param.u64 	%rd10, [_Z16filter_2d_kernelPfS_S_iii_param_0];
	ld.param.u64 	%rd11, [_Z16filter_2d_kernelPfS_S_iii_param_1];
	ld.param.u64 	%rd12, [_Z16filter_2d_kernelPfS_S_iii_param_2];
	ld.param.u32 	%r25, [_Z16filter_2d_kernelPfS_S_iii_param_3];
	ld.param.u32 	%r26, [_Z16filter_2d_kernelPfS_S_iii_param_4];
	ld.param.u32 	%r27, [_Z16filter_2d_kernelPfS_S_iii_param_5];
	cvta.to.global.u64 	%rd1, %rd12;
	cvta.to.global.u64 	%rd2, %rd11;
	mov.u32 	%r1, %ctaid.x;
	mov.u32 	%r2, %tid.x;
	setp.lt.s32 	%p1, %r25, 1;
	mov.f32 	%f111, 0f00000000;
	@%p1 bra 	$L__BB3_13;
	mul.lo.s32 	%r3, %r26, %r1;
	add.s32 	%r4, %r3, %r2;
	and.b32  	%r5, %r25, 15;
	setp.lt.u32 	%p2, %r25, 16;
	mov.f32 	%f111, 0f00000000;
	mov.b32 	%r36, 0;
	@%p2 bra 	$L__BB3_4;
	and.b32  	%r36, %r25, 2147483632;
	neg.s32 	%r34, %r36;
	add.s64 	%rd3, %rd2, 32;
	add.s64 	%rd29, %rd1, 32;
	mov.f32 	%f111, 0f00000000;
	mov.u32 	%r33, %r4;
$L__BB3_3:
	.pragma "nounroll";
	mul.wide.s32 	%rd13, %r33, 4;
	add.s64 	%rd14, %rd3, %rd13;
	ld.global.f32 	%f18, [%rd14+-32];
	ld.global.f32 	%f19, [%rd29+-32];
	fma.rn.f32 	%f20, %f18, %f19, %f111;
	ld.global.f32 	%f21, [%rd14+-28];
	ld.global.f32 	%f22, [%rd29+-28];
	fma.rn.f32 	%f23, %f21, %f22, %f20;
	ld.global.f32 	%f24, [%rd14+-24];
	ld.global.f32 	%f25, [%rd29+-24];
	fma.rn.f32 	%f26, %f24, %f25, %f23;
	ld.global.f32 	%f27, [%rd14+-20];
	ld.global.f32 	%f28, [%rd29+-20];
	fma.rn.f32 	%f29, %f27, %f28, %f26;
	ld.global.f32 	%f30, [%rd14+-16];
	ld.global.f32 	%f31, [%rd29+-16];
	fma.rn.f32 	%f32, %f30, %f31, %f29;
	ld.global.f32 	%f33, [%rd14+-12];
	ld.global.f32 	%f34, [%rd29+-12];
	fma.rn.f32 	%f35, %f33, %f34, %f32;
	ld.global.f32 	%f36, [%rd14+-8];
	ld.global.f32 	%f37, [%rd29+-8];
	fma.rn.f32 	%f38, %f36, %f37, %f35;
	ld.global.f32 	%f39, [%rd14+-4];
	ld.global.f32 	%f40, [%rd29+-4];
	fma.rn.f32 	%f41, %f39, %f40, %f38;
	ld.global.f32 	%f42, [%rd14];
	ld.global.f32 	%f43, [%rd29];
	fma.rn.f32 	%f44, %f42, %f43, %f41;
	ld.global.f32 	%f45, [%rd14+4];
	ld.global.f32 	%f46, [%rd29+4];
	fma.rn.f32 	%f47, %f45, %f46, %f44;
	ld.global.f32 	%f48, [%rd14+8];
	ld.global.f32 	%f49, [%rd29+8];
	fma.rn.f32 	%f50, %f48, %f49, %f47;
	ld.global.f32 	%f51, [%rd14+12];
	ld.global.f32 	%f52, [%rd29+12];
	fma.rn.f32 	%f53, %f51, %f52, %f50;
	ld.global.f32 	%f54, [%rd14+16];
	ld.global.f32 	%f55, [%rd29+16];
	fma.rn.f32 	%f56, %f54, %f55, %f53;
	ld.global.f32 	%f57, [%rd14+20];
	ld.global.f32 	%f58, [%rd29+20];
	fma.rn.f32 	%f59, %f57, %f58, %f56;
	ld.global.f32 	%f60, [%rd14+24];
	ld.global.f32 	%f61, [%rd29+24];
	fma.rn.f32 	%f62, %f60, %f61, %f59;
	ld.global.f32 	%f63, [%rd14+28];
	ld.global.f32 	%f64, [%rd29+28];
	fma.rn.f32 	%f111, %f63, %f64, %f62;
	add.s32 	%r34, %r34, 16;
	add.s32 	%r33, %r33, 16;
	add.s64 	%rd29, %rd29, 64;
	setp.ne.s32 	%p3, %r34, 0;
	@%p3 bra 	$L__BB3_3;
$L__BB3_4:
	setp.eq.s32 	%p4, %r5, 0;
	@%p4 bra 	$L__BB3_13;
	and.b32  	%r13, %r25, 7;
	setp.lt.u32 	%p5, %r5, 8;
	@%p5 bra 	$L__BB3_7;
	add.s32 	%r29, %r4, %r36;
	mul.wide.s32 	%rd15, %r29, 4;
	add.s64 	%rd16, %rd2, %rd15;
	ld.global.f32 	%f66, [%rd16];
	mul.wide.u32 	%rd17, %r36, 4;
	add.s64 	%rd18, %rd1, %rd17;
	ld.global.f32 	%f67, [%rd18];
	fma.rn.f32 	%f68, %f66, %f67, %f111;
	ld.global.f32 	%f69, [%rd16+4];
	ld.global.f32 	%f70, [%rd18+4];
	fma.rn.f32 	%f71, %f69, %f70, %f68;
	ld.global.f32 	%f72, [%rd16+8];
	ld.global.f32 	%f73, [%rd18+8];
	fma.rn.f32 	%f74, %f72, %f73, %f71;
	ld.global.f32 	%f75, [%rd16+12];
	ld.global.f32 	%f76, [%rd18+12];
	fma.rn.f32 	%f77, %f75, %f76, %f74;
	ld.global.f32 	%f78, [%rd16+16];
	ld.global.f32 	%f79, [%rd18+16];
	fma.rn.f32 	%f80, %f78, %f79, %f77;
	ld.global.f32 	%f81, [%rd16+20];
	ld.global.f32 	%f82, [%rd18+20];
	fma.rn.f32 	%f83, %f81, %f82, %f80;
	ld.global.f32 	%f84, [%rd16+24];
	ld.global.f32 	%f85, [%rd18+24];
	fma.rn.f32 	%f86, %f84, %f85, %f83;
	ld.global.f32 	%f87, [%rd16+28];
	ld.global.f32 	%f88, [%rd18+28];
	fma.rn.f32 	%f111, %f87, %f88, %f86;
	add.s32 	%r36, %r36, 8;
$L__BB3_7:
	setp.eq.s32 	%p6, %r13, 0;
	@%p6 bra 	$L__BB3_13;
	and.b32  	%r16, %r25, 3;
	setp.lt.u32 	%p7, %r13, 4;
	@%p7 bra 	$L__BB3_10;
	add.s32 	%r30, %r4, %r36;
	mul.wide.s32 	%rd19, %r30, 4;
	add.s64 	%rd20, %rd2, %rd19;
	ld.global.f32 	%f90, [%rd20];
	mul.wide.u32 	%rd21, %r36, 4;
	add.s64 	%rd22, %rd1, %rd21;
	ld.global.f32 	%f91, [%rd22];
	fma.rn.f32 	%f92, %f90, %f91, %f111;
	ld.global.f32 	%f93, [%rd20+4];
	ld.global.f32 	%f94, [%rd22+4];
	fma.rn.f32 	%f95, %f93, %f94, %f92;
	ld.global.f32 	%f96, [%rd20+8];
	ld.global.f32 	%f97, [%rd22+8];
	fma.rn.f32 	%f98, %f96, %f97, %f95;
	ld.global.f32 	%f99, [%rd20+12];
	ld.global.f32 	%f100, [%rd22+12];
	fma.rn.f32 	%f111, %f99, %f100, %f98;
	add.s32 	%r36, %r36, 4;
$L__BB3_10:
	setp.eq.s32 	%p8, %r16, 0;
	@%p8 bra 	$L__BB3_13;
	mul.wide.u32 	%rd23, %r36, 4;
	add.s64 	%rd30, %rd1, %rd23;
	add.s32 	%r31, %r2, %r36;
	add.s32 	%r39, %r31, %r3;
	neg.s32 	%r38, %r16;
$L__BB3_12:
	.pragma "nounroll";
	mul.wide.s32 	%rd24, %r39, 4;
	add.s64 	%rd25, %rd2, %rd24;
	ld.global.f32 	%f101, [%rd25];
	ld.global.f32 	%f102, [%rd30];
	fma.rn.f32 	%f111, %f101, %f102, %f111;
	add.s64 	%rd30, %rd30, 4;
	add.s32 	%r39, %r39, 1;
	add.s32 	%r38, %r38, 1;
	setp.ne.s32 	%p9, %r38, 0;
	@%p9 bra 	$L__BB3_12;
$L__BB3_13:
	cvta.to.global.u64 	%rd26, %rd10;
	mad.lo.s32 	%r32, %r27, %r1, %r2;
	mul.wide.s32 	%rd27, %r32, 4;
	add.s64 	%rd28, %rd26, %rd27;
	st.global.f32 	[%rd28], %f111;
	ret;

}
	// .globl	_Z12hello_kernelPi
.visible .entry _Z12hello_kernelPi(
	.param .u64 .ptr .align 1 _Z12hello_kernelPi_param_0
)
{


	ret;

}
	// .globl	_Z19channel_mean_kernelPfP6float2
.visible .entry _Z19channel_mean_kernelPfP6float2(
	.param .u64 .ptr .align 1 _Z19channel_mean_kernelPfP6float2_param_0,
	.param .u64 .ptr .align 1 _Z19channel_mean_kernelPfP6float2_param_1
)
{
	.reg .b32 	%r<8>;
	.reg .b32 	%f<5>;
	.reg .b64 	%rd<9>;

	ld.param.u64 	%rd1, [_Z19channel_mean_kernelPfP6float2_param_0];
	ld.param.u64 	%rd2, [_Z19channel_mean_kernelPfP6float2_param_1];
	cvta.to.global.u64 	%rd3, %rd1;
	cvta.to.global.u64 	%rd4, %rd2;
	mov.u32 	%r1, %ctaid.x;
	mov.u32 	%r2, %tid.y;
	mov.u32 	%r3, %tid.x;
	mov.u32 	%r4, %ntid.x;
	mov.u32 	%r5, %ntid.y;
	mad.lo.s32 	%r6, %r5, %r1, %r2;
	mad.lo.s32 	%r7, %r6, %r4, %r3;
	mul.wide.s32 	%rd5, %r7, 8;
	add.s64 	%rd6, %rd4, %rd5;
	ld.global.v2.f32 	{%f1, %f2}, [%rd6];
	add.f32 	%f3, %f1, %f2;
	mul.f32 	%f4, %f3, 0f3F000000;
	mul.wide.s32 	%rd7, %r7, 4;
	add.s64 	%rd8, %rd3, %rd7;
	st.global.f32 	[%rd8], %f4;
	ret;

}


// ===== COMPILED SASS (sm_100) =====

	.target	sm_100

	.elftype	@"ET_EXEC"


//--------------------- .note.nv.tkinfo           --------------------------
	.section	.note.nv.tkinfo,"",@"SHT_NOTE"
	.sectionflags	@"SHF_NOTE_NV_TKINFO"
	.tkinfo
        /*0018*/ 	.word	0x00000002
        /*0030*/ 	.string	""
        /*0030*/ 	.string	"ptxas"
        /*0030*/ 	.string	"Cuda compilation tools, release 13.0, V13.0.88"
        /*0030*/ 	.string	"Build cuda_13.0.r13.0/compiler.36424714_0"
        /*0030*/ 	.string	"-arch sm_100 -m 64 "



//--------------------- .note.nv.cuinfo           --------------------------
	.section	.note.nv.cuinfo,"",@"SHT_NOTE"
	.sectionflags	@"SHF_NOTE_NV_CUINFO"
        /*0018*/ 	.short	0x0002
        /*001a*/ 	.short	0x0064
        /*001c*/ 	.short	0x0082
	.zero		2


//--------------------- .nv.info                  --------------------------
	.section	.nv.info,"",@"SHT_CUDA_INFO"
	.align	4


	//----- nvinfo : EIATTR_REGCOUNT
	.align		4
        /*0000*/ 	.byte	0x04, 0x2f
        /*0002*/ 	.short	(.L_3 - .L_2)
	.align		4
.L_2:
        /*0004*/ 	.word	index@(_Z14mat_sum_by_rowPfS_i)
        /*0008*/ 	.word	0x00000020


	//----- nvinfo : EIATTR_FRAME_SIZE
	.align		4
.L_3:
        /*000c*/ 	.byte	0x04, 0x11
        /*000e*/ 	.short	(.L_5 - .L_4)
	.align		4
.L_4:
        /*0010*/ 	.word	index@(_Z14mat_sum_by_rowPfS_i)
        /*0014*/ 	.word	0x00000000


	//----- nvinfo : EIATTR_REGCOUNT
	.align		4
.L_5:
        /*0018*/ 	.byte	0x04, 0x2f
        /*001a*/ 	.short	(.L_7 - .L_6)
	.align		4
.L_6:
        /*001c*/ 	.word	index@(_Z17mat_sum_by_columnPfS_i)
        /*0020*/ 	.word	0x0000001f


	//----- nvinfo : EIATTR_FRAME_SIZE
	.align		4
.L_7:
        /*0024*/ 	.byte	0x04, 0x11
        /*0026*/ 	.short	(.L_9 - .L_8)
	.align		4
.L_8:
        /*0028*/ 	.word	index@(_Z17mat_sum_by_columnPfS_i)
        /*002c*/ 	.word	0x00000000


	//----- nvinfo : EIATTR_REGCOUNT
	.align		4
.L_9:
        /*0030*/ 	.byte	0x04, 0x2f
        /*0032*/ 	.short	(.L_11 - .L_10)
	.align		4
.L_10:
        /*0034*/ 	.word	index@(_Z16filter_1d_kernelPfS_S_i)
        /*0038*/ 	.word	0x00000016


	//----- nvinfo : EIATTR_FRAME_SIZE
	.align		4
.L_11:
        /*003c*/ 	.byte	0x04, 0x11
        /*003e*/ 	.short	(.L_13 - .L_12)
	.align		4
.L_12:
        /*0040*/ 	.word	index@(_Z16filter_1d_kernelPfS_S_i)
        /*0044*/ 	.word	0x00000000


	//----- nvinfo : EIATTR_REGCOUNT
	.align		4
.L_13:
        /*0048*/ 	.byte	0x04, 0x2f
        /*004a*/ 	.short	(.L_15 - .L_14)
	.align		4
.L_14:
        /*004c*/ 	.word	index@(_Z16filter_2d_kernelPfS_S_iii)
        /*0050*/ 	.word	0x00000020


	//----- nvinfo : EIATTR_FRAME_SIZE
	.align		4
.L_15:
        /*0054*/ 	.byte	0x04, 0x11
        /*0056*/ 	.short	(.L_17 - .L_16)
	.align		4
.L_16:
        /*0058*/ 	.word	index@(_Z16filter_2d_kernelPfS_S_iii)
        /*005c*/ 	.word	0x00000000


	//----- nvinfo : EIATTR_REGCOUNT
	.align		4
.L_17:
        /*0060*/ 	.byte	0x04, 0x2f
        /*0062*/ 	.short	(.L_19 - .L_18)
	.align		4
.L_18:
        /*0064*/ 	.word	index@(_Z12hello_kernelPi)
        /*0068*/ 	.word	0x00000004


	//----- nvinfo : EIATTR_FRAME_SIZE
	.align		4
.L_19:
        /*006c*/ 	.byte	0x04, 0x11
        /*006e*/ 	.short	(.L_21 - .L_20)
	.align		4
.L_20:
        /*0070*/ 	.word	index@(_Z12hello_kernelPi)
        /*0074*/ 	.word	0x00000000


	//----- nvinfo : EIATTR_REGCOUNT
	.align		4
.L_21:
        /*0078*/ 	.byte	0x04, 0x2f
        /*007a*/ 	.short	(.L_23 - .L_22)
	.align		4
.L_22:
        /*007c*/ 	.word	index@(_Z19channel_mean_kernelPfP6float2)
        /*0080*/ 	.word	0x0000000a


	//----- nvinfo : EIATTR_FRAME_SIZE
	.align		4
.L_23:
        /*0084*/ 	.byte	0x04, 0x11
        /*0086*/ 	.short	(.L_25 - .L_24)
	.align		4
.L_24:
        /*0088*/ 	.word	index@(_Z19channel_mean_kernelPfP6float2)
        /*008c*/ 	.word	0x00000000


	//----- nvinfo : EIATTR_MIN_STACK_SIZE
	.align		4
.L_25:
        /*0090*/ 	.byte	0x04, 0x12
        /*0092*/ 	.short	(.L_27 - .L_26)
	.align		4
.L_26:
        /*0094*/ 	.word	index@(_Z19channel_mean_kernelPfP6float2)
        /*0098*/ 	.word	0x00000000


	//----- nvinfo : EIATTR_MIN_STACK_SIZE
	.align		4
.L_27:
        /*009c*/ 	.byte	0x04, 0x12
        /*009e*/ 	.short	(.L_29 - .L_28)
	.align		4
.L_28:
        /*00a0*/ 	.word	index@(_Z12hello_kernelPi)
        /*00a4*/ 	.word	0x00000000


	//----- nvinfo : EIATTR_MIN_STACK_SIZE
	.align		4
.L_29:
        /*00a8*/ 	.byte	0x04, 0x12
        /*00aa*/ 	.short	(.L_31 - .L_30)
	.align		4
.L_30:
        /*00ac*/ 	.word	index@(_Z16filter_2d_kernelPfS_S_iii)
        /*00b0*/ 	.word	0x00000000


	//----- nvinfo : EIATTR_MIN_STACK_SIZE
	.align		4
.L_31:
        /*00b4*/ 	.byte	0x04, 0x12
        /*00b6*/ 	.short	(.L_33 - .L_32)
	.align		4
.L_32:
        /*00b8*/ 	.word	index@(_Z16filter_1d_kernelPfS_S_i)
        /*00bc*/ 	.word	0x00000000


	//----- nvinfo : EIATTR_MIN_STACK_SIZE
	.align		4
.L_33:
        /*00c0*/ 	.byte	0x04, 0x12
        /*00c2*/ 	.short	(.L_35 - .L_34)
	.align		4
.L_34:
        /*00c4*/ 	.word	index@(_Z17mat_sum_by_columnPfS_i)
        /*00c8*/ 	.word	0x00000000


	//----- nvinfo : EIATTR_MIN_STACK_SIZE
	.align		4
.L_35:
        /*00cc*/ 	.byte	0x04, 0x12
        /*00ce*/ 	.short	(.L_37 - .L_36)
	.align		4
.L_36:
        /*00d0*/ 	.word	index@(_Z14mat_sum_by_rowPfS_i)
        /*00d4*/ 	.word	0x00000000
.L_37:


//--------------------- .nv.compat                --------------------------
	.section	.nv.compat,"",@"SHT_CUDA_COMPAT_INFO"
	.align	4
        /*0000*/ 	.byte	0x02, 0x09, 0x00, 0x00, 0x02, 0x02, 0x01, 0x00, 0x02, 0x05, 0x05, 0x00, 0x03, 0x07, 0x01, 0x01
        /*0010*/ 	.byte	0x02, 0x03, 0x00, 0x00, 0x02, 0x06, 0x01, 0x00, 0x04, 0x0b, 0x08, 0x00, 0x09, 0x00, 0x00, 0x00
        /*0020*/ 	.byte	0x00, 0x00, 0x00, 0x00


//--------------------- .nv.info._Z19channel_mean_kernelPfP6float2 --------------------------
	.section	.nv.info._Z19channel_mean_kernelPfP6float2,"",@"SHT_CUDA_INFO"
	.sectionflags	@""
	.align	4


	//----- nvinfo : EIATTR_CUDA_API_VERSION
	.align		4
        /*0000*/ 	.byte	0x04, 0x37
        /*0002*/ 	.short	(.L_39 - .L_38)
.L_38:
        /*0004*/ 	.word	0x00000082


	//----- nvinfo : EIATTR_KPARAM_INFO
	.align		4
.L_39:
        /*0008*/ 	.byte	0x04, 0x17
        /*000a*/ 	.short	(.L_41 - .L_40)
.L_40:
        /*000c*/ 	.word	0x00000000
        /*0010*/ 	.short	0x0001
        /*0012*/ 	.short	0x0008
        /*0014*/ 	.byte	0x00, 0xf5, 0x21, 0x00


	//----- nvinfo : EIATTR_KPARAM_INFO
	.align		4
.L_41:
        /*0018*/ 	.byte	0x04, 0x17
        /*001a*/ 	.short	(.L_43 - .L_42)
.L_42:
        /*001c*/ 	.word	0x00000000
        /*0020*/ 	.short	0x0000
        /*0022*/ 	.short	0x0000
        /*0024*/ 	.byte	0x00, 0xf5, 0x21, 0x00


	//----- nvinfo : EIATTR_SPARSE_MMA_MASK
	.align		4
.L_43:
        /*0028*/ 	.byte	0x03, 0x50
        /*002a*/ 	.short	0x0000


	//----- nvinfo : EIATTR_MAXREG_COUNT
	.align		4
        /*002c*/ 	.byte	0x03, 0x1b
        /*002e*/ 	.short	0x00ff


	//----- nvinfo : EIATTR_MERCURY_ISA_VERSION
	.align		4
        /*0030*/ 	.byte	0x03, 0x5f
        /*0032*/ 	.short	0x0101


	//----- nvinfo : EIATTR_VRC_CTA_INIT_COUNT
	.align		4
        /*0034*/ 	.byte	0x02, 0x4a
	.zero		1
	.zero		1


	//----- nvinfo : EIATTR_EXIT_INSTR_OFFSETS
	.align		4
        /*0038*/ 	.byte	0x04, 0x1c
        /*003a*/ 	.short	(.L_45 - .L_44)


	//   ....[0]....
.L_44:
        /*003c*/ 	.word	0x00000110


	//----- nvinfo : EIATTR_CBANK_PARAM_SIZE
	.align		4
.L_45:
        /*0040*/ 	.byte	0x03, 0x19
        /*0042*/ 	.short	0x0010


	//----- nvinfo : EIATTR_PARAM_CBANK
	.align		4
        /*0044*/ 	.byte	0x04, 0x0a
        /*0046*/ 	.short	(.L_47 - .L_46)
	.align		4
.L_46:
        /*0048*/ 	.word	index@(.nv.constant0._Z19channel_mean_kernelPfP6float2)
        /*004c*/ 	.short	0x0380
        /*004e*/ 	.short	0x0010


	//----- nvinfo : EIATTR_SW_WAR
	.align		4
.L_47:
        /*0050*/ 	.byte	0x04, 0x36
        /*0052*/ 	.short	(.L_49 - .L_48)
.L_48:
        /*0054*/ 	.word	0x00000008
.L_49:


//--------------------- .nv.info._Z12hello_kernelPi --------------------------
	.section	.nv.info._Z12hello_kernelPi,"",@"SHT_CUDA_INFO"
	.sectionflags	@""
	.align	4


	//----- nvinfo : EIATTR_CUDA_API_VERSION
	.align		4
        /*0000*/ 	.byte	0x04, 0x37
        /*0002*/ 	.short	(.L_51 - .L_50)
.L_50:
        /*0004*/ 	.word	0x00000082


	//----- nvinfo : EIATTR_KPARAM_INFO
	.align		4
.L_51:
        /*0008*/ 	.byte	0x04, 0x17
        /*000a*/ 	.short	(.L_53 - .L_52)
.L_52:
        /*000c*/ 	.word	0x00000000
        /*0010*/ 	.short	0x0000
        /*0012*/ 	.short	0x0000
        /*0014*/ 	.byte	0x00, 0xf5, 0x21, 0x00


	//----- nvinfo : EIATTR_SPARSE_MMA_MASK
	.align		4
.L_53:
        /*0018*/ 	.byte	0x03, 0x50
        /*001a*/ 	.short	0x0000


	//----- nvinfo : EIATTR_MAXREG_COUNT
	.align		4
        /*001c*/ 	.byte	0x03, 0x1b
        /*001e*/ 	.short	0x00ff


	//----- nvinfo : EIATTR_MERCURY_ISA_VERSION
	.align		4
        /*0020*/ 	.byte	0x03, 0x5f
        /*0022*/ 	.short	0x0101


	//----- nvinfo : EIATTR_VRC_CTA_INIT_COUNT
	.align		4
        /*0024*/ 	.byte	0x02, 0x4a
	.zero		1
	.zero		1


	//----- nvinfo : EIATTR_EXIT_INSTR_OFFSETS
	.align		4
        /*0028*/ 	.byte	0x04, 0x1c
        /*002a*/ 	.short	(.L_55 - .L_54)


	//   ....[0]....
.L_54:
        /*002c*/ 	.word	0x00000010


	//----- nvinfo : EIATTR_CBANK_PARAM_SIZE
	.align		4
.L_55:
        /*0030*/ 	.byte	0x03, 0x19
        /*0032*/ 	.short	0x0008


	//----- nvinfo : EIATTR_PARAM_CBANK
	.align		4
        /*0034*/ 	.byte	0x04, 0x0a
        /*0036*/ 	.short	(.L_57 - .L_56)
	.align		4
.L_56:
        /*0038*/ 	.word	index@(.nv.constant0._Z12hello_kernelPi)
        /*003c*/ 	.short	0x0380
        /*003e*/ 	.short	0x0008


	//----- nvinfo : EIATTR_SW_WAR
	.align		4
.L_57:
        /*0040*/ 	.byte	0x04, 0x36
        /*0042*/ 	.short	(.L_59 - .L_58)
.L_58:
        /*0044*/ 	.word	0x00000008
.L_59:


//--------------------- .nv.info._Z16filter_2d_kernelPfS_S_iii --------------------------
	.section	.nv.info._Z16filter_2d_kernelPfS_S_iii,"",@"SHT_CUDA_INFO"
	.sectionflags	@""
	.align	4


	//----- nvinfo : EIATTR_CUDA_API_VERSION
	.align		4
        /*0000*/ 	.byte	0x04, 0x37
        /*0002*/ 	.short	(.L_61 - .L_60)
.L_60:
        /*0004*/ 	.word	0x00000082


	//----- nvinfo : EIATTR_KPARAM_INFO
	.align		4
.L_61:
        /*0008*/ 	.byte	0x04, 0x17
        /*000a*/ 	.short	(.L_63 - .L_62)
.L_62:
        /*000c*/ 	.word	0x00000000
        /*0010*/ 	.short	0x0005
        /*0012*/ 	.short	0x0020
        /*0014*/ 	.byte	0x00, 0xf0, 0x11, 0x00


	//----- nvinfo : EIATTR_KPARAM_INFO
	.align		4
.L_63:
        /*0018*/ 	.byte	0x04, 0x17
        /*001a*/ 	.short	(.L_65 - .L_64)
.L_64:
        /*001c*/ 	.word	0x00000000
        /*0020*/ 	.short	0x0004
        /*0022*/ 	.short	0x001c
        /*0024*/ 	.byte	0x00, 0xf0, 0x11, 0x00


	//----- nvinfo : EIATTR_KPARAM_INFO
	.align		4
.L_65:
        /*0028*/ 	.byte	0x04, 0x17
        /*002a*/ 	.short	(.L_67 - .L_66)
.L_66:
        /*002c*/ 	.word	0x00000000
        /*0030*/ 	.short	0x0003
        /*0032*/ 	.short	0x0018
        /*0034*/ 	.byte	0x00, 0xf0, 0x11, 0x00


	//----- nvinfo : EIATTR_KPARAM_INFO
	.align		4
.L_67:
        /*0038*/ 	.byte	0x04, 0x17
        /*003a*/ 	.short	(.L_69 - .L_68)
.L_68:
        /*003c*/ 	.word	0x00000000
        /*0040*/ 	.short	0x0002
        /*0042*/ 	.short	0x0010
        /*0044*/ 	.byte	0x00, 0xf5, 0x21, 0x00


	//----- nvinfo : EIATTR_KPARAM_INFO
	.align		4
.L_69:
        /*0048*/ 	.byte	0x04, 0x17
        /*004a*/ 	.short	(.L_71 - .L_70)
.L_70:
        /*004c*/ 	.word	0x00000000
        /*0050*/ 	.short	0x0001
        /*0052*/ 	.short	0x0008
        /*0054*/ 	.byte	0x00, 0xf5, 0x21, 0x00


	//----- nvinfo : EIATTR_KPARAM_INFO
	.align		4
.L_71:
        /*0058*/ 	.byte	0x04, 0x17
        /*005a*/ 	.short	(.L_73 - .L_72)
.L_72:
        /*005c*/ 	.word	0x00000000
        /*0060*/ 	.short	0x0000
        /*0062*/ 	.short	0x0000
        /*0064*/ 	.byte	0x00, 0xf5, 0x21, 0x00


	//----- nvinfo : EIATTR_SPARSE_MMA_MASK
	.align		4
.L_73:
        /*0068*/ 	.byte	0x03, 0x50
        /*006a*/ 	.short	0x0000


	//----- nvinfo : EIATTR_MAXREG_COUNT
	.align		4
        /*006c*/ 	.byte	0x03, 0x1b
        /*006e*/ 	.short	0x00ff


	//----- nvinfo : EIATTR_MERCURY_ISA_VERSION
	.align		4
        /*0070*/ 	.byte	0x03, 0x5f
        /*0072*/ 	.short	0x0101


	//----- nvinfo : EIATTR_VRC_CTA_INIT_COUNT
	.align		4
        /*0074*/ 	.byte	0x02, 0x4a
	.zero		1
	.zero		1


	//----- nvinfo : EIATTR_EXIT_INSTR_OFFSETS
	.align		4
        /*0078*/ 	.byte	0x04, 0x1c
        /*007a*/ 	.short	(.L_75 - .L_74)


	//   ....[0]....
.L_74:
        /*007c*/ 	.word	0x00000a90


	//----- nvinfo : EIATTR_CBANK_PARAM_SIZE
	.align		4
.L_75:
        /*0080*/ 	.byte	0x03, 0x19
        /*0082*/ 	.short	0x0024


	//----- nvinfo : EIATTR_PARAM_CBANK
	.align		4
        /*0084*/ 	.byte	0x04, 0x0a
        /*0086*/ 	.short	(.L_77 - .L_76)
	.align		4
.L_76:
        /*0088*/ 	.word	index@(.nv.constant0._Z16filter_2d_kernelPfS_S_iii)
        /*008c*/ 	.short	0x0380
        /*008e*/ 	.short	0x0024


	//----- nvinfo : EIATTR_SW_WAR
	.align		4
.L_77:
        /*0090*/ 	.byte	0x04, 0x36
        /*0092*/ 	.short	(.L_79 - .L_78)
.L_78:
        /*0094*/ 	.word	0x00000008
.L_79:


//--------------------- .nv.info._Z16filter_1d_kernelPfS_S_i --------------------------
	.section	.nv.info._Z16filter_1d_kernelPfS_S_i,"",@"SHT_CUDA_INFO"
	.sectionflags	@""
	.align	4


	//----- nvinfo : EIATTR_CUDA_API_VERSION
	.align		4
        /*0000*/ 	.byte	0x04, 0x37
        /*0002*/ 	.short	(.L_81 - .L_80)
.L_80:
        /*0004*/ 	.word	0x00000082


	//----- nvinfo : EIATTR_KPARAM_INFO
	.align		4
.L_81:
        /*0008*/ 	.byte	0x04, 0x17
        /*000a*/ 	.short	(.L_83 - .L_82)
.L_82:
        /*000c*/ 	.word	0x00000000
        /*0010*/ 	.short	0x0003
        /*0012*/ 	.short	0x0018
        /*0014*/ 	.byte	0x00, 0xf0, 0x11, 0x00


	//----- nvinfo : EIATTR_KPARAM_INFO
	.align		4
.L_83:
        /*0018*/ 	.byte	0x04, 0x17
        /*001a*/ 	.short	(.L_85 - .L_84)
.L_84:
        /*001c*/ 	.word	0x00000000
        /*0020*/ 	.short	0x0002
        /*0022*/ 	.short	0x0010
        /*0024*/ 	.byte	0x00, 0xf5, 0x21, 0x00


	//----- nvinfo : EIATTR_KPARAM_INFO
	.align		4
.L_85:
        /*0028*/ 	.byte	0x04, 0x17
        /*002a*/ 	.short	(.L_87 - .L_86)
.L_86:
        /*002c*/ 	.word	0x00000000
        /*0030*/ 	.short	0x0001
        /*0032*/ 	.short	0x0008
        /*0034*/ 	.byte	0x00, 0xf5, 0x21, 0x00


	//----- nvinfo : EIATTR_KPARAM_INFO
	.align		4
.L_87:
        /*0038*/ 	.byte	0x04, 0x17
        /*003a*/ 	.short	(.L_89 - .L_88)
.L_88:
        /*003c*/ 	.word	0x00000000
        /*0040*/ 	.short	0x0000
        /*0042*/ 	.short	0x0000
        /*0044*/ 	.byte	0x00, 0xf5, 0x21, 0x00


	//----- nvinfo : EIATTR_SPARSE_MMA_MASK
	.align		4
.L_89:
        /*0048*/ 	.byte	0x03, 0x50
        /*004a*/ 	.short	0x0000


	//----- nvinfo : EIATTR_MAXREG_COUNT
	.align		4
        /*004c*/ 	.byte	0x03, 0x1b
        /*004e*/ 	.short	0x00ff


	//----- nvinfo : EIATTR_MERCURY_ISA_VERSION
	.align		4
        /*0050*/ 	.byte	0x03, 0x5f
        /*0052*/ 	.short	0x0101


	//----- nvinfo : EIATTR_VRC_CTA_INIT_COUNT
	.align		4
        /*0054*/ 	.byte	0x02, 0x4a
	.zero		1
	.zero		1


	//----- nvinfo : EIATTR_EXIT_INSTR_OFFSETS
	.align		4
        /*0058*/ 	.byte	0x04, 0x1c
        /*005a*/ 	.short	(.L_91 - .L_90)


	//   ....[0]....
.L_90:
        /*005c*/ 	.word	0x00000080


	//   ....[1]....
        /*0060*/ 	.word	0x00000660


	//   ....[2]....
        /*0064*/ 	.word	0x00000960


	//   ....[3]....
        /*0068*/ 	.word	0x00000b60


	//   ....[4]....
        /*006c*/ 	.word	0x00000ce0


	//----- nvinfo : EIATTR_CBANK_PARAM_SIZE
	.align		4
.L_91:
        /*0070*/ 	.byte	0x03, 0x19
        /*0072*/ 	.short	0x001c


	//----- nvinfo : EIATTR_PARAM_CBANK
	.align		4
        /*0074*/ 	.byte	0x04, 0x0a
        /*0076*/ 	.short	(.L_93 - .L_92)
	.align		4
.L_92:
        /*0078*/ 	.word	index@(.nv.constant0._Z16filter_1d_kernelPfS_S_i)
        /*007c*/ 	.short	0x0380
        /*007e*/ 	.short	0x001c


	//----- nvinfo : EIATTR_SW_WAR
	.align		4
.L_93:
        /*0080*/ 	.byte	0x04, 0x36
        /*0082*/ 	.short	(.L_95 - .L_94)
.L_94:
        /*0084*/ 	.word	0x00000008
.L_95:


//--------------------- .nv.info._Z17mat_sum_by_columnPfS_i --------------------------
	.section	.nv.info._Z17mat_sum_by_columnPfS_i,"",@"SHT_CUDA_INFO"
	.sectionflags	@""
	.align	4


	//----- nvinfo : EIATTR_CUDA_API_VERSION
	.align		4
        /*0000*/ 	.byte	0x04, 0x37
        /*0002*/ 	.short	(.L_97 - .L_96)
.L_96:
        /*0004*/ 	.word	0x00000082


	//----- nvinfo : EIATTR_KPARAM_INFO
	.align		4
.L_97:
        /*0008*/ 	.byte	0x04, 0x17
        /*000a*/ 	.short	(.L_99 - .L_98)
.L_98:
        /*000c*/ 	.word	0x00000000
        /*0010*/ 	.short	0x0002
        /*0012*/ 	.short	0x0010
        /*0014*/ 	.byte	0x00, 0xf0, 0x11, 0x00


	//----- nvinfo : EIATTR_KPARAM_INFO
	.align		4
.L_99:
        /*0018*/ 	.byte	0x04, 0x17
        /*001a*/ 	.short	(.L_101 - .L_100)
.L_100:
        /*001c*/ 	.word	0x00000000
        /*0020*/ 	.short	0x0001
        /*0022*/ 	.short	0x0008
        /*0024*/ 	.byte	0x00, 0xf5, 0x21, 0x00


	//----- nvinfo : EIATTR_KPARAM_INFO
	.align		4
.L_101:
        /*0028*/ 	.byte	0x04, 0x17
        /*002a*/ 	.short	(.L_103 - .L_102)
.L_102:
        /*002c*/ 	.word	0x00000000
        /*0030*/ 	.short	0x0000
        /*0032*/ 	.short	0x0000
        /*0034*/ 	.byte	0x00, 0xf5, 0x21, 0x00


	//----- nvinfo : EIATTR_SPARSE_MMA_MASK
	.align		4
.L_103:
        /*0038*/ 	.byte	0x03, 0x50
        /*003a*/ 	.short	0x0000


	//----- nvinfo : EIATTR_MAXREG_COUNT
	.align		4
        /*003c*/ 	.byte	0x03, 0x1b
        /*003e*/ 	.short	0x00ff


	//----- nvinfo : EIATTR_MERCURY_ISA_VERSION
	.align		4
        /*0040*/ 	.byte	0x03, 0x5f
        /*0042*/ 	.short	0x0101


	//----- nvinfo : EIATTR_VRC_CTA_INIT_COUNT
	.align		4
        /*0044*/ 	.byte	0x02, 0x4a
	.zero		1
	.zero		1


	//----- nvinfo : EIATTR_EXIT_INSTR_OFFSETS
	.align		4
        /*0048*/ 	.byte	0x04, 0x1c
        /*004a*/ 	.short	(.L_105 - .L_104)


	//   ....[0]....
.L_104:
        /*004c*/ 	.word	0x000007d0


	//----- nvinfo : EIATTR_CBANK_PARAM_SIZE
	.align		4
.L_105:
        /*0050*/ 	.byte	0x03, 0x19
        /*0052*/ 	.short	0x0014


	//----- nvinfo : EIATTR_PARAM_CBANK
	.align		4
        /*0054*/ 	.byte	0x04, 0x0a
        /*0056*/ 	.short	(.L_107 - .L_106)
	.align		4
.L_106:
        /*0058*/ 	.word	index@(.nv.constant0._Z17mat_sum_by_columnPfS_i)
        /*005c*/ 	.short	0x0380
        /*005e*/ 	.short	0x0014


	//----- nvinfo : EIATTR_SW_WAR
	.align		4
.L_107:
        /*0060*/ 	.byte	0x04, 0x36
        /*0062*/ 	.short	(.L_109 - .L_108)
.L_108:
        /*0064*/ 	.word	0x00000008
.L_109:


//--------------------- .nv.info._Z14mat_sum_by_rowPfS_i --------------------------
	.section	.nv.info._Z14mat_sum_by_rowPfS_i,"",@"SHT_CUDA_INFO"
	.sectionflags	@""
	.align	4


	//----- nvinfo : EIATTR_CUDA_API_VERSION
	.align		4
        /*0000*/ 	.byte	0x04, 0x37
        /*0002*/ 	.short	(.L_111 - .L_110)
.L_110:
        /*0004*/ 	.word	0x00000082


	//----- nvinfo : EIATTR_KPARAM_INFO
	.align		4
.L_111:
        /*0008*/ 	.byte	0x04, 0x17
        /*000a*/ 	.short	(.L_113 - .L_112)
.L_112:
        /*000c*/ 	.word	0x00000000
        /*0010*/ 	.short	0x0002
        /*0012*/ 	.short	0x0010
        /*0014*/ 	.byte	0x00, 0xf0, 0x11, 0x00


	//----- nvinfo : EIATTR_KPARAM_INFO
	.align		4
.L_113:
        /*0018*/ 	.byte	0x04, 0x17
        /*001a*/ 	.short	(.L_115 - .L_114)
.L_114:
        /*001c*/ 	.word	0x00000000
        /*0020*/ 	.short	0x0001
        /*0022*/ 	.short	0x0008
        /*0024*/ 	.byte	0x00, 0xf5, 0x21, 0x00


	//----- nvinfo : EIATTR_KPARAM_INFO
	.align		4
.L_115:
        /*0028*/ 	.byte	0x04, 0x17
        /*002a*/ 	.short	(.L_117 - .L_116)
.L_116:
        /*002c*/ 	.word	0x00000000
        /*0030*/ 	.short	0x0000
        /*0032*/ 	.short	0x0000
        /*0034*/ 	.byte	0x00, 0xf5, 0x21, 0x00


	//----- nvinfo : EIATTR_SPARSE_MMA_MASK
	.align		4
.L_117:
        /*0038*/ 	.byte	0x03, 0x50
        /*003a*/ 	.short	0x0000


	//----- nvinfo : EIATTR_MAXREG_COUNT
	.align		4
        /*003c*/ 	.byte	0x03, 0x1b
        /*003e*/ 	.short	0x00ff


	//----- nvinfo : EIATTR_MERCURY_ISA_VERSION
	.align		4
        /*0040*/ 	.byte	0x03, 0x5f
        /*0042*/ 	.short	0x0101


	//----- nvinfo : EIATTR_VRC_CTA_INIT_COUNT
	.align		4
        /*0044*/ 	.byte	0x02, 0x4a
	.zero		1
	.zero		1


	//----- nvinfo : EIATTR_EXIT_INSTR_OFFSETS
	.align		4
        /*0048*/ 	.byte	0x04, 0x1c
        /*004a*/ 	.short	(.L_119 - .L_118)


	//   ....[0]....
.L_118:
        /*004c*/ 	.word	0x00000b10


	//----- nvinfo : EIATTR_CBANK_PARAM_SIZE
	.align		4
.L_119:
        /*0050*/ 	.byte	0x03, 0x19
        /*0052*/ 	.short	0x0014


	//----- nvinfo : EIATTR_PARAM_CBANK
	.align		4
        /*0054*/ 	.byte	0x04, 0x0a
        /*0056*/ 	.short	(.L_121 - .L_120)
	.align		4
.L_120:
        /*0058*/ 	.word	index@(.nv.constant0._Z14mat_sum_by_rowPfS_i)
        /*005c*/ 	.short	0x0380
        /*005e*/ 	.short	0x0014


	//----- nvinfo : EIATTR_SW_WAR
	.align		4
.L_121:
        /*0060*/ 	.byte	0x04, 0x36
        /*0062*/ 	.short	(.L_123 - .L_122)
.L_122:
        /*0064*/ 	.word	0x00000008
.L_123:


//--------------------- .nv.callgraph             --------------------------
	.section	.nv.callgraph,"",@"SHT_CUDA_CALLGRAPH"
	.align	4
	.sectionentsize	8
	.align		4
        /*0000*/ 	.word	0x00000000
	.align		4
        /*0004*/ 	.word	0xffffffff
	.align		4
        /*0008*/ 	.word	0x00000000
	.align		4
        /*000c*/ 	.word	0xfffffffe
	.align		4
        /*0010*/ 	.word	0x00000000
	.align		4
        /*0014*/ 	.word	0xfffffffd
	.align		4
        /*0018*/ 	.word	0x00000000
	.align		4
        /*001c*/ 	.word	0xfffffffc


//--------------------- .nv.constant3             --------------------------
	.section	.nv.constant3,"a",@progbits
	.align	4
.nv.constant3:
	.type		a_gpu,@object
	.size		a_gpu,(k_gpu - a_gpu)
a_gpu:
        /*0000*/ 	.byte	0x01, 0x00, 0x00, 0x00
	.type		k_gpu,@object
	.size		k_gpu,(.L_1 - k_gpu)
k_gpu:
        /*0004*/ 	.byte	0x01, 0x00, 0x00, 0x00, 0x02, 0x00, 0x00, 0x00, 0x03, 0x00, 0x00, 0x00, 0x04, 0x00, 0x00, 0x00
        /*0014*/ 	.byte	0x05, 0x00, 0x00, 0x00
.L_1:


//--------------------- .text._Z19channel_mean_kernelPfP6float2 --------------------------
	.section	.text._Z19channel_mean_kernelPfP6float2,"ax",@progbits
	.align	128
        .global         _Z19channel_mean_kernelPfP6float2
        .type           _Z19channel_mean_kernelPfP6float2,@function
        .size           _Z19channel_mean_kernelPfP6float2,(.L_x_29 - _Z19channel_mean_kernelPfP6float2)
        .other          _Z19channel_mean_kernelPfP6float2,@"STO_CUDA_ENTRY STV_DEFAULT"
_Z19channel_mean_kernelPfP6float2:
.text._Z19channel_mean_kernelPfP6float2:
[----:B------:R-:W-:Y:S01]  /*0000*/  LDC R1, c[0x0][0x37c] ;  /* 0x0000df00ff017b82 */ /* 0x000fe20000000800 */
[----:B------:R-:W0:Y:S01]  /*0010*/  S2R R0, SR_TID.Y ;  /* 0x0000000000007919 */ /* 0x000e220000002200 */
[----:B------:R-:W1:Y:S06]  /*0020*/  LDCU UR7, c[0x0][0x360] ;  /* 0x00006c00ff0777ac */ /* 0x000e6c0008000800 */
[----:B------:R-:W0:Y:S01]  /*0030*/  S2UR UR6, SR_CTAID.X ;  /* 0x00000000000679c3 */ /* 0x000e220000002500 */
[----:B------:R-:W1:Y:S01]  /*0040*/  S2R R7, SR_TID.X ;  /* 0x0000000000077919 */ /* 0x000e620000002100 */
[----:B------:R-:W2:Y:S06]  /*0050*/  LDCU.64 UR4, c[0x0][0x358] ;  /* 0x00006b00ff0477ac */ /* 0x000eac0008000a00 */
[----:B------:R-:W0:Y:S08]  /*0060*/  LDC R5, c[0x0][0x364] ;  /* 0x0000d900ff057b82 */ /* 0x000e300000000800 */
[----:B------:R-:W3:Y:S01]  /*0070*/  LDC.64 R2, c[0x0][0x388] ;  /* 0x0000e200ff027b82 */ /* 0x000ee20000000a00 */
[----:B0-----:R-:W-:-:S07]  /*0080*/  IMAD R0, R5, UR6, R0 ;  /* 0x0000000605007c24 */ /* 0x001fce000f8e0200 */
[----:B------:R-:W0:Y:S01]  /*0090*/  LDC.64 R4, c[0x0][0x380] ;  /* 0x0000e000ff047b82 */ /* 0x000e220000000a00 */
[----:B-1----:R-:W-:-:S04]  /*00a0*/  IMAD R7, R0, UR7, R7 ;  /* 0x0000000700077c24 */ /* 0x002fc8000f8e0207 */
[----:B---3--:R-:W-:-:S06]  /*00b0*/  IMAD.WIDE R2, R7, 0x8, R2 ;  /* 0x0000000807027825 */ /* 0x008fcc00078e0202 */
[----:B--2---:R-:W2:Y:S01]  /*00c0*/  LDG.E.64 R2, desc[UR4][R2.64] ;  /* 0x0000000402027981 */ /* 0x004ea2000c1e1b00 */
[----:B0-----:R-:W-:-:S04]  /*00d0*/  IMAD.WIDE R4, R7, 0x4, R4 ;  /* 0x0000000407047825 */ /* 0x001fc800078e0204 */
[----:B--2---:R-:W-:-:S04]  /*00e0*/  FADD R0, R2, R3 ;  /* 0x0000000302007221 */ /* 0x004fc80000000000 */
[----:B------:R-:W-:-:S05]  /*00f0*/  FMUL R7, R0, 0.5 ;  /* 0x3f00000000077820 */ /* 0x000fca0000400000 */
[----:B------:R-:W-:Y:S01]  /*0100*/  STG.E desc[UR4][R4.64], R7 ;  /* 0x0000000704007986 */ /* 0x000fe2000c101904 */
[----:B------:R-:W-:Y:S05]  /*0110*/  EXIT ;  /* 0x000000000000794d */ /* 0x000fea0003800000 */
.L_x_0:
[----:B------:R-:W-:-:S00]  /*0120*/  BRA `(.L_x_0) ;  /* 0xfffffffc00fc7947 */ /* 0x000fc0000383ffff */
[----:B------:R-:W-:-:S00]  /*0130*/  NOP ;  /* 0x0000000000007918 */ /* 0x000fc00000000000 */
        /* <DEDUP_REMOVED lines=12> */
.L_x_29:


//--------------------- .text._Z12hello_kernelPi  --------------------------
	.section	.text._Z12hello_kernelPi,"ax",@progbits
	.align	128
        .global         _Z12hello_kernelPi
        .type           _Z12hello_kernelPi,@function
        .size           _Z12hello_kernelPi,(.L_x_30 - _Z12hello_kernelPi)
        .other          _Z12hello_kernelPi,@"STO_CUDA_ENTRY STV_DEFAULT"
_Z12hello_kernelPi:
.text._Z12hello_kernelPi:
[----:B------:R-:W-:Y:S01]  /*0000*/  LDC R1, c[0x0][0x37c] ;  /* 0x0000df00ff017b82 */ /* 0x000fe20000000800 */
[----:B------:R-:W-:Y:S05]  /*0010*/  EXIT ;  /* 0x000000000000794d */ /* 0x000fea0003800000 */
.L_x_1:
        /* <DEDUP_REMOVED lines=14> */
.L_x_30:


//--------------------- .text._Z16filter_2d_kernelPfS_S_iii --------------------------
	.section	.text._Z16filter_2d_kernelPfS_S_iii,"ax",@progbits
	.align	128
        .global         _Z16filter_2d_kernelPfS_S_iii
        .type           _Z16filter_2d_kernelPfS_S_iii,@function
        .size           _Z16filter_2d_kernelPfS_S_iii,(.L_x_31 - _Z16filter_2d_kernelPfS_S_iii)
        .other          _Z16filter_2d_kernelPfS_S_iii,@"STO_CUDA_ENTRY STV_DEFAULT"
_Z16filter_2d_kernelPfS_S_iii:
.text._Z16filter_2d_kernelPfS_S_iii:
[----:B------:R-:W-:Y:S01]  /*0000*/  LDC R1, c[0x0][0x37c] ;  /* 0x0000df00ff017b82 */ /* 0x000fe20000000800 */
[----:B------:R-:W0:Y:S01]  /*0010*/  LDCU UR8, c[0x0][0x398] ;  /* 0x00007300ff0877ac */ /* 0x000e220008000800 */
[----:B------:R-:W1:Y:S06]  /*0020*/  S2R R0, SR_TID.X ;  /* 0x0000000000007919 */ /* 0x000e6c0000002100 */
[----:B------:R-:W2:Y:S01]  /*0030*/  S2UR UR14, SR_CTAID.X ;  /* 0x00000000000e79c3 */ /* 0x000ea20000002500 */
[----:B------:R-:W-:Y:S01]  /*0040*/  HFMA2 R14, -RZ, RZ, 0, 0 ;  /* 0x00000000ff0e7431 */ /* 0x000fe200000001ff */
[----:B------:R-:W3:Y:S01]  /*0050*/  LDCU.64 UR12, c[0x0][0x358] ;  /* 0x00006b00ff0c77ac */ /* 0x000ee20008000a00 */
[----:B0-----:R-:W-:-:S09]  /*0060*/  UISETP.GE.AND UP0, UPT, UR8, 0x1, UPT ;  /* 0x000000010800788c */ /* 0x001fd2000bf06270 */
[----:B---3--:R-:W-:Y:S05]  /*0070*/  BRA.U !UP0, `(.L_x_2) ;  /* 0x0000000908707547 */ /* 0x008fea000b800000 */
[----:B------:R-:W1:Y:S01]  /*0080*/  LDC R7, c[0x0][0x39c] ;  /* 0x0000e700ff077b82 */ /* 0x000e620000000800 */
[----:B------:R-:W-:Y:S01]  /*0090*/  UISETP.GE.U32.AND UP1, UPT, UR8, 0x10, UPT ;  /* 0x000000100800788c */ /* 0x000fe2000bf26070 */
[----:B------:R-:W-:Y:S01]  /*00a0*/  MOV R14, RZ ;  /* 0x000000ff000e7202 */ /* 0x000fe20000000f00 */
[----:B------:R-:W-:Y:S01]  /*00b0*/  ULOP3.LUT UR9, UR8, 0xf, URZ, 0xc0, !UPT ;  /* 0x0000000f08097892 */ /* 0x000fe2000f8ec0ff */
[----:B------:R-:W-:-:S03]  /*00c0*/  MOV R9, RZ ;  /* 0x000000ff00097202 */ /* 0x000fc60000000f00 */
[----:B------:R-:W-:Y:S01]  /*00d0*/  UISETP.NE.AND UP0, UPT, UR9, URZ, UPT ;  /* 0x000000ff0900728c */ /* 0x000fe2000bf05270 */
[----:B-12---:R-:W-:Y:S02]  /*00e0*/  IMAD R8, R7, UR14, R0 ;  /* 0x0000000e07087c24 */ /* 0x006fe4000f8e0200 */
[----:B------:R-:W-:Y:S08]  /*00f0*/  BRA.U !UP1, `(.L_x_3) ;  /* 0x0000000509187547 */ /* 0x000ff0000b800000 */
[----:B------:R-:W0:Y:S01]  /*0100*/  LDCU.64 UR4, c[0x0][0x390] ;  /* 0x00007200ff0477ac */ /* 0x000e220008000a00 */
[----:B------:R-:W-:Y:S02]  /*0110*/  MOV R14, RZ ;  /* 0x000000ff000e7202 */ /* 0x000fe40000000f00 */
[----:B------:R-:W-:Y:S01]  /*0120*/  MOV R6, R8 ;  /* 0x0000000800067202 */ /* 0x000fe20000000f00 */
[----:B------:R-:W1:Y:S01]  /*0130*/  LDCU.64 UR6, c[0x0][0x388] ;  /* 0x00007100ff0677ac */ /* 0x000e620008000a00 */
[----:B------:R-:W-:-:S04]  /*0140*/  ULOP3.LUT UR10, UR8, 0x7ffffff0, URZ, 0xc0, !UPT ;  /* 0x7ffffff0080a7892 */ /* 0x000fc8000f8ec0ff */
[----:B------:R-:W-:Y:S02]  /*0150*/  UIADD3 UR11, UPT, UPT, -UR10, URZ, URZ ;  /* 0x000000ff0a0b7290 */ /* 0x000fe4000fffe1ff */
[----:B------:R-:W-:Y:S01]  /*0160*/  MOV R9, UR10 ;  /* 0x0000000a00097c02 */ /* 0x000fe20008000f00 */
[----:B0-----:R-:W-:-:S04]  /*0170*/  UIADD3 UR4, UP2, UPT, UR4, 0x20, URZ ;  /* 0x0000002004047890 */ /* 0x001fc8000ff5e0ff */
[----:B------:R-:W-:Y:S02]  /*0180*/  UIADD3.X UR5, UPT, UPT, URZ, UR5, URZ, UP2, !UPT ;  /* 0x00000005ff057290 */ /* 0x000fe400097fe4ff */
[----:B-1----:R-:W-:Y:S01]  /*0190*/  UIADD3 UR6, UP1, UPT, UR6, 0x20, URZ ;  /* 0x0000002006067890 */ /* 0x002fe2000ff3e0ff */
[----:B------:R-:W-:-:S03]  /*01a0*/  MOV R2, UR4 ;  /* 0x0000000400027c02 */ /* 0x000fc60008000f00 */
[----:B------:R-:W-:Y:S01]  /*01b0*/  MOV R3, UR5 ;  /* 0x0000000500037c02 */ /* 0x000fe20008000f00 */
[----:B------:R-:W-:-:S12]  /*01c0*/  UIADD3.X UR7, UPT, UPT, URZ, UR7, URZ, UP1, !UPT ;  /* 0x00000007ff077290 */ /* 0x000fd80008ffe4ff */
.L_x_4:
[----:B------:R-:W-:Y:S01]  /*01d0*/  MOV R4, UR6 ;  /* 0x0000000600047c02 */ /* 0x000fe20008000f00 */
[----:B------:R-:W2:Y:S01]  /*01e0*/  LDG.E R16, desc[UR12][R2.64+-0x20] ;  /* 0xffffe00c02107981 */ /* 0x000ea2000c1e1900 */
[----:B------:R-:W-:-:S03]  /*01f0*/  MOV R5, UR7 ;  /* 0x0000000700057c02 */ /* 0x000fc60008000f00 */
[----:B------:R-:W3:Y:S01]  /*0200*/  LDG.E R24, desc[UR12][R2.64+-0x1c] ;  /* 0xffffe40c02187981 */ /* 0x000ee2000c1e1900 */
[----:B------:R-:W-:-:S03]  /*0210*/  IMAD.WIDE R4, R6, 0x4, R4 ;  /* 0x0000000406047825 */ /* 0x000fc600078e0204 */
[----:B------:R-:W4:Y:S04]  /*0220*/  LDG.E R18, desc[UR12][R2.64+-0x18] ;  /* 0xffffe80c02127981 */ /* 0x000f28000c1e1900 */
[----:B------:R-:W2:Y:S04]  /*0230*/  LDG.E R15, desc[UR12][R4.64+-0x20] ;  /* 0xffffe00c040f7981 */ /* 0x000ea8000c1e1900 */
[----:B------:R-:W3:Y:S04]  /*0240*/  LDG.E R17, desc[UR12][R4.64+-0x1c] ;  /* 0xffffe40c04117981 */ /* 0x000ee8000c1e1900 */
[----:B------:R-:W4:Y:S04]  /*0250*/  LDG.E R19, desc[UR12][R4.64+-0x18] ;  /* 0xffffe80c04137981 */ /* 0x000f28000c1e1900 */
[----:B------:R-:W5:Y:S04]  /*0260*/  LDG.E R20, desc[UR12][R2.64+-0x14] ;  /* 0xffffec0c02147981 */ /* 0x000f68000c1e1900 */
        /* <DEDUP_REMOVED lines=9> */
[----:B------:R-:W5:Y:S01]  /*0300*/  LDG.E R27, desc[UR12][R2.64+0x1c] ;  /* 0x00001c0c021b7981 */ /* 0x000f62000c1e1900 */
[----:B--2---:R-:W-:-:S03]  /*0310*/  FFMA R16, R15, R16, R14 ;  /* 0x000000100f107223 */ /* 0x004fc6000000000e */
[----:B------:R-:W2:Y:S01]  /*0320*/  LDG.E R15, desc[UR12][R2.64+-0x4] ;  /* 0xfffffc0c020f7981 */ /* 0x000ea2000c1e1900 */
[----:B---3--:R-:W-:-:S03]  /*0330*/  FFMA R24, R17, R24, R16 ;  /* 0x0000001811187223 */ /* 0x008fc60000000010 */
[----:B------:R-:W2:Y:S01]  /*0340*/  LDG.E R14, desc[UR12][R4.64+-0x4] ;  /* 0xfffffc0c040e7981 */ /* 0x000ea2000c1e1900 */
[----:B----4-:R-:W-:-:S03]  /*0350*/  FFMA R24, R19, R18, R24 ;  /* 0x0000001213187223 */ /* 0x010fc60000000018 */
[----:B------:R-:W3:Y:S04]  /*0360*/  LDG.E R16, desc[UR12][R2.64] ;  /* 0x0000000c02107981 */ /* 0x000ee8000c1e1900 */
[----:B------:R-:W3:Y:S01]  /*0370*/  LDG.E R17, desc[UR12][R4.64] ;  /* 0x0000000c04117981 */ /* 0x000ee2000c1e1900 */
[----:B-----5:R-:W-:-:S03]  /*0380*/  FFMA R24, R21, R20, R24 ;  /* 0x0000001415187223 */ /* 0x020fc60000000018 */
[----:B------:R-:W4:Y:S04]  /*0390*/  LDG.E R19, desc[UR12][R2.64+0x4] ;  /* 0x0000040c02137981 */ /* 0x000f28000c1e1900 */
[----:B------:R-:W4:Y:S01]  /*03a0*/  LDG.E R18, desc[UR12][R4.64+0x4] ;  /* 0x0000040c04127981 */ /* 0x000f22000c1e1900 */
[----:B------:R-:W-:-:S03]  /*03b0*/  FFMA R24, R23, R22, R24 ;  /* 0x0000001617187223 */ /* 0x000fc60000000018 */
[----:B------:R-:W5:Y:S04]  /*03c0*/  LDG.E R21, desc[UR12][R2.64+0x8] ;  /* 0x0000080c02157981 */ /* 0x000f68000c1e1900 */
[----:B------:R-:W5:Y:S01]  /*03d0*/  LDG.E R20, desc[UR12][R4.64+0x8] ;  /* 0x0000080c04147981 */ /* 0x000f62000c1e1900 */
[----:B------:R-:W-:-:S03]  /*03e0*/  FFMA R24, R11, R10, R24 ;  /* 0x0000000a0b187223 */ /* 0x000fc60000000018 */
[----:B------:R-:W5:Y:S04]  /*03f0*/  LDG.E R23, desc[UR12][R2.64+0xc] ;  /* 0x00000c0c02177981 */ /* 0x000f68000c1e1900 */
[----:B------:R-:W5:Y:S04]  /*0400*/  LDG.E R22, desc[UR12][R4.64+0xc] ;  /* 0x00000c0c04167981 */ /* 0x000f68000c1e1900 */
[----:B------:R-:W5:Y:S01]  /*0410*/  LDG.E R10, desc[UR12][R2.64+0x10] ;  /* 0x0000100c020a7981 */ /* 0x000f62000c1e1900 */
[----:B------:R-:W-:-:S03]  /*0420*/  FFMA R29, R13, R12, R24 ;  /* 0x0000000c0d1d7223 */ /* 0x000fc60000000018 */
[----:B------:R-:W5:Y:S04]  /*0430*/  LDG.E R11, desc[UR12][R4.64+0x10] ;  /* 0x0000100c040b7981 */ /* 0x000f68000c1e1900 */
[----:B------:R-:W5:Y:S04]  /*0440*/  LDG.E R24, desc[UR12][R4.64+0x14] ;  /* 0x0000140c04187981 */ /* 0x000f68000c1e1900 */
[----:B------:R0:W5:Y:S04]  /*0450*/  LDG.E R12, desc[UR12][R2.64+0x18] ;  /* 0x0000180c020c7981 */ /* 0x000168000c1e1900 */
[----:B------:R-:W5:Y:S01]  /*0460*/  LDG.E R13, desc[UR12][R4.64+0x18] ;  /* 0x0000180c040d7981 */ /* 0x000f62000c1e1900 */
[----:B------:R-:W-:-:S04]  /*0470*/  UIADD3 UR11, UPT, UPT, UR11, 0x10, URZ ;  /* 0x000000100b0b7890 */ /* 0x000fc8000fffe0ff */
[----:B------:R-:W-:Y:S01]  /*0480*/  UISETP.NE.AND UP1, UPT, UR11, URZ, UPT ;  /* 0x000000ff0b00728c */ /* 0x000fe2000bf25270 */
[----:B0-----:R-:W-:Y:S02]  /*0490*/  IADD3 R2, P0, PT, R2, 0x40, RZ ;  /* 0x0000004002027810 */ /* 0x001fe40007f1e0ff */
[----:B------:R-:W-:Y:S02]  /*04a0*/  IADD3 R6, PT, PT, R6, 0x10, RZ ;  /* 0x0000001006067810 */ /* 0x000fe40007ffe0ff */
[----:B------:R-:W-:Y:S01]  /*04b0*/  IADD3.X R3, PT, PT, RZ, R3, RZ, P0, !PT ;  /* 0x00000003ff037210 */ /* 0x000fe200007fe4ff */
[----:B--2---:R-:W-:-:S04]  /*04c0*/  FFMA R14, R14, R15, R29 ;  /* 0x0000000f0e0e7223 */ /* 0x004fc8000000001d */
[----:B---3--:R-:W-:-:S04]  /*04d0*/  FFMA R17, R17, R16, R14 ;  /* 0x0000001011117223 */ /* 0x008fc8000000000e */
[----:B----4-:R-:W-:-:S04]  /*04e0*/  FFMA R17, R18, R19, R17 ;  /* 0x0000001312117223 */ /* 0x010fc80000000011 */
[----:B-----5:R-:W-:-:S04]  /*04f0*/  FFMA R17, R20, R21, R17 ;  /* 0x0000001514117223 */ /* 0x020fc80000000011 */
[----:B------:R-:W-:-:S04]  /*0500*/  FFMA R22, R22, R23, R17 ;  /* 0x0000001716167223 */ /* 0x000fc80000000011 */
[----:B------:R-:W-:-:S04]  /*0510*/  FFMA R11, R11, R10, R22 ;  /* 0x0000000a0b0b7223 */ /* 0x000fc80000000016 */
[----:B------:R-:W-:-:S04]  /*0520*/  FFMA R24, R24, R25, R11 ;  /* 0x0000001918187223 */ /* 0x000fc8000000000b */
[----:B------:R-:W-:-:S04]  /*0530*/  FFMA R13, R13, R12, R24 ;  /* 0x0000000c0d0d7223 */ /* 0x000fc80000000018 */
[----:B------:R-:W-:Y:S01]  /*0540*/  FFMA R14, R26, R27, R13 ;  /* 0x0000001b1a0e7223 */ /* 0x000fe2000000000d */
[----:B------:R-:W-:Y:S06]  /*0550*/  BRA.U UP1, `(.L_x_4) ;  /* 0xfffffffd011c7547 */ /* 0x000fec000b83ffff */
.L_x_3:
[----:B------:R-:W-:Y:S05]  /*0560*/  BRA.U !UP0, `(.L_x_2) ;  /* 0x0000000508347547 */ /* 0x000fea000b800000 */
[----:B------:R-:W-:Y:S02]  /*0570*/  UISETP.GE.U32.AND UP0, UPT, UR9, 0x8, UPT ;  /* 0x000000080900788c */ /* 0x000fe4000bf06070 */
[----:B------:R-:W-:-:S04]  /*0580*/  ULOP3.LUT UR5, UR8, 0x7, URZ, 0xc0, !UPT ;  /* 0x0000000708057892 */ /* 0x000fc8000f8ec0ff */
[----:B------:R-:W-:-:S03]  /*0590*/  UISETP.NE.AND UP1, UPT, UR5, URZ, UPT ;  /* 0x000000ff0500728c */ /* 0x000fc6000bf25270 */
[----:B------:R-:W-:Y:S08]  /*05a0*/  BRA.U !UP0, `(.L_x_5) ;  /* 0x0000000108787547 */ /* 0x000ff0000b800000 */
[----:B------:R-:W0:Y:S01]  /*05b0*/  LDC.64 R4, c[0x0][0x388] ;  /* 0x0000e200ff047b82 */ /* 0x000e220000000a00 */
[----:B------:R-:W-:-:S07]  /*05c0*/  IADD3 R11, PT, PT, R8, R9, RZ ;  /* 0x00000009080b7210 */ /* 0x000fce0007ffe0ff */
[----:B------:R-:W1:Y:S01]  /*05d0*/  LDC.64 R2, c[0x0][0x390] ;  /* 0x0000e400ff027b82 */ /* 0x000e620000000a00 */
[----:B0-----:R-:W-:-:S05]  /*05e0*/  IMAD.WIDE R4, R11, 0x4, R4 ;  /* 0x000000040b047825 */ /* 0x001fca00078e0204 */
[----:B------:R-:W2:Y:S01]  /*05f0*/  LDG.E R15, desc[UR12][R4.64] ;  /* 0x0000000c040f7981 */ /* 0x000ea2000c1e1900 */
[----:B-1----:R-:W-:-:S03]  /*0600*/  IMAD.WIDE.U32 R2, R9, 0x4, R2 ;  /* 0x0000000409027825 */ /* 0x002fc600078e0002 */
[----:B------:R-:W3:Y:S04]  /*0610*/  LDG.E R18, desc[UR12][R4.64+0x4] ;  /* 0x0000040c04127981 */ /* 0x000ee8000c1e1900 */
[----:B------:R-:W2:Y:S04]  /*0620*/  LDG.E R16, desc[UR12][R2.64] ;  /* 0x0000000c02107981 */ /* 0x000ea8000c1e1900 */
[----:B------:R-:W3:Y:S04]  /*0630*/  LDG.E R17, desc[UR12][R2.64+0x4] ;  /* 0x0000040c02117981 */ /* 0x000ee8000c1e1900 */
[----:B------:R-:W4:Y:S04]  /*0640*/  LDG.E R20, desc[UR12][R4.64+0x8] ;  /* 0x0000080c04147981 */ /* 0x000f28000c1e1900 */
        /* <DEDUP_REMOVED lines=11> */
[----:B------:R-:W-:Y:S01]  /*0700*/  IADD3 R9, PT, PT, R9, 0x8, RZ ;  /* 0x0000000809097810 */ /* 0x000fe20007ffe0ff */
[----:B--2---:R-:W-:-:S04]  /*0710*/  FFMA R15, R15, R16, R14 ;  /* 0x000000100f0f7223 */ /* 0x004fc8000000000e */
[----:B---3--:R-:W-:-:S04]  /*0720*/  FFMA R15, R18, R17, R15 ;  /* 0x00000011120f7223 */ /* 0x008fc8000000000f */
[----:B----4-:R-:W-:-:S04]  /*0730*/  FFMA R15, R20, R19, R15 ;  /* 0x00000013140f7223 */ /* 0x010fc8000000000f */
[----:B-----5:R-:W-:-:S04]  /*0740*/  FFMA R15, R22, R21, R15 ;  /* 0x00000015160f7223 */ /* 0x020fc8000000000f */
[----:B------:R-:W-:-:S04]  /*0750*/  FFMA R15, R24, R23, R15 ;  /* 0x00000017180f7223 */ /* 0x000fc8000000000f */
[----:B------:R-:W-:-:S04]  /*0760*/  FFMA R13, R12, R13, R15 ;  /* 0x0000000d0c0d7223 */ /* 0x000fc8000000000f */
[----:B------:R-:W-:-:S04]  /*0770*/  FFMA R11, R6, R11, R13 ;  /* 0x0000000b060b7223 */ /* 0x000fc8000000000d */
[----:B------:R-:W-:-:S07]  /*0780*/  FFMA R14, R10, R25, R11 ;  /* 0x000000190a0e7223 */ /* 0x000fce000000000b */
.L_x_5:
        /* <DEDUP_REMOVED lines=17> */
[----:B------:R-:W5:Y:S01]  /*08a0*/  LDG.E R12, desc[UR12][R4.64+0xc] ;  /* 0x00000c0c040c7981 */ /* 0x000f62000c1e1900 */
[----:B------:R-:W-:Y:S01]  /*08b0*/  IADD3 R9, PT, PT, R9, 0x4, RZ ;  /* 0x0000000409097810 */ /* 0x000fe20007ffe0ff */
[----:B--2---:R-:W-:-:S04]  /*08c0*/  FFMA R6, R11, R6, R14 ;  /* 0x000000060b067223 */ /* 0x004fc8000000000e */
[----:B---3--:R-:W-:-:S04]  /*08d0*/  FFMA R6, R13, R8, R6 ;  /* 0x000000080d067223 */ /* 0x008fc80000000006 */
[----:B----4-:R-:W-:-:S04]  /*08e0*/  FFMA R6, R15, R10, R6 ;  /* 0x0000000a0f067223 */ /* 0x010fc80000000006 */
[----:B-----5:R-:W-:-:S07]  /*08f0*/  FFMA R14, R17, R12, R6 ;  /* 0x0000000c110e7223 */ /* 0x020fce0000000006 */
.L_x_6:
[----:B------:R-:W-:Y:S05]  /*0900*/  BRA.U !UP1, `(.L_x_2) ;  /* 0x00000001094c7547 */ /* 0x000fea000b800000 */
[----:B------:R-:W0:Y:S01]  /*0910*/  LDC.64 R4, c[0x0][0x390] ;  /* 0x0000e400ff047b82 */ /* 0x000e220000000a00 */
[----:B------:R-:W-:Y:S01]  /*0920*/  IADD3 R6, PT, PT, R0, R9, RZ ;  /* 0x0000000900067210 */ /* 0x000fe20007ffe0ff */
[----:B------:R-:W-:-:S06]  /*0930*/  UIADD3 UR4, UPT, UPT, -UR4, URZ, URZ ;  /* 0x000000ff04047290 */ /* 0x000fcc000fffe1ff */
[----:B------:R-:W1:Y:S01]  /*0940*/  LDC.64 R2, c[0x0][0x388] ;  /* 0x0000e200ff027b82 */ /* 0x000e620000000a00 */
[----:B0-----:R-:W-:-:S04]  /*0950*/  IMAD.WIDE.U32 R4, R9, 0x4, R4 ;  /* 0x0000000409047825 */ /* 0x001fc800078e0004 */
[----:B------:R-:W-:Y:S01]  /*0960*/  IMAD R9, R7, UR14, R6 ;  /* 0x0000000e07097c24 */ /* 0x000fe2000f8e0206 */
[----:B------:R-:W-:Y:S02]  /*0970*/  MOV R8, R4 ;  /* 0x0000000400087202 */ /* 0x000fe40000000f00 */
[----:B------:R-:W-:-:S07]  /*0980*/  MOV R7, R5 ;  /* 0x0000000500077202 */ /* 0x000fce0000000f00 */
.L_x_7:
[----:B-1----:R-:W-:Y:S01]  /*0990*/  IMAD.WIDE R4, R9, 0x4, R2 ;  /* 0x0000000409047825 */ /* 0x002fe200078e0202 */
[----:B------:R-:W-:-:S05]  /*09a0*/  MOV R6, R8 ;  /* 0x0000000800067202 */ /* 0x000fca0000000f00 */
[----:B------:R-:W2:Y:S04]  /*09b0*/  LDG.E R5, desc[UR12][R4.64] ;  /* 0x0000000c04057981 */ /* 0x000ea8000c1e1900 */
[----:B------:R0:W2:Y:S01]  /*09c0*/  LDG.E R6, desc[UR12][R6.64] ;  /* 0x0000000c06067981 */ /* 0x0000a2000c1e1900 */
[----:B------:R-:W-:Y:S01]  /*09d0*/  UIADD3 UR4, UPT, UPT, UR4, 0x1, URZ ;  /* 0x0000000104047890 */ /* 0x000fe2000fffe0ff */
[----:B------:R-:W-:Y:S02]  /*09e0*/  IADD3 R8, P0, PT, R8, 0x4, RZ ;  /* 0x0000000408087810 */ /* 0x000fe40007f1e0ff */
[----:B------:R-:W-:Y:S01]  /*09f0*/  IADD3 R9, PT, PT, R9, 0x1, RZ ;  /* 0x0000000109097810 */ /* 0x000fe20007ffe0ff */
[----:B------:R-:W-:Y:S01]  /*0a00*/  UISETP.NE.AND UP0, UPT, UR4, URZ, UPT ;  /* 0x000000ff0400728c */ /* 0x000fe2000bf05270 */
[----:B0-----:R-:W-:Y:S01]  /*0a10*/  IADD3.X R7, PT, PT, RZ, R7, RZ, P0, !PT ;  /* 0x00000007ff077210 */ /* 0x001fe200007fe4ff */
[----:B--2---:R-:W-:-:S07]  /*0a20*/  FFMA R14, R5, R6, R14 ;  /* 0x00000006050e7223 */ /* 0x004fce000000000e */
[----:B------:R-:W-:Y:S05]  /*0a30*/  BRA.U UP0, `(.L_x_7) ;  /* 0xfffffffd00d47547 */ /* 0x000fea000b83ffff */
.L_x_2:
[----:B------:R-:W1:Y:S08]  /*0a40*/  LDC R5, c[0x0][0x3a0] ;  /* 0x0000e800ff057b82 */ /* 0x000e700000000800 */
[----:B------:R-:W0:Y:S01]  /*0a50*/  LDC.64 R2, c[0x0][0x380] ;  /* 0x0000e000ff027b82 */ /* 0x000e220000000a00 */
[----:B-12---:R-:W-:-:S04]  /*0a60*/  IMAD R5, R5, UR14, R0 ;  /* 0x0000000e05057c24 */ /* 0x006fc8000f8e0200 */
[----:B0-----:R-:W-:-:S05]  /*0a70*/  IMAD.WIDE R2, R5, 0x4, R2 ;  /* 0x0000000405027825 */ /* 0x001fca00078e0202 */
[----:B------:R-:W-:Y:S01]  /*0a80*/  STG.E desc[UR12][R2.64], R14 ;  /* 0x0000000e02007986 */ /* 0x000fe2000c10190c */
[----:B------:R-:W-:Y:S05]  /*0a90*/  EXIT ;  /* 0x000000000000794d */ /* 0x000fea0003800000 */
.L_x_8:
        /* <DEDUP_REMOVED lines=14> */
.L_x_31:


//--------------------- .text._Z16filter_1d_kernelPfS_S_i --------------------------
	.section	.text._Z16filter_1d_kernelPfS_S_i,"ax",@progbits
	.align	128
        .global         _Z16filter_1d_kernelPfS_S_i
        .type           _Z16filter_1d_kernelPfS_S_i,@function
        .size           _Z16filter_1d_kernelPfS_S_i,(.L_x_32 - _Z16filter_1d_kernelPfS_S_i)
        .other          _Z16filter_1d_kernelPfS_S_i,@"STO_CUDA_ENTRY STV_DEFAULT"
_Z16filter_1d_kernelPfS_S_i:
.text._Z16filter_1d_kernelPfS_S_i:
[----:B------:R-:W-:Y:S01]  /*0000*/  LDC R1, c[0x0][0x37c] ;  /* 0x0000df00ff017b82 */ /* 0x000fe20000000800 */
[----:B------:R-:W0:Y:S07]  /*0010*/  S2R R0, SR_TID.X ;  /* 0x0000000000007919 */ /* 0x000e2e0000002100 */
[----:B------:R-:W1:Y:S01]  /*0020*/  LDC R4, c[0x0][0x398] ;  /* 0x0000e600ff047b82 */ /* 0x000e620000000800 */
[----:B------:R-:W2:Y:S07]  /*0030*/  LDCU.64 UR6, c[0x0][0x358] ;  /* 0x00006b00ff0677ac */ /* 0x000eae0008000a00 */
[----:B------:R-:W0:Y:S01]  /*0040*/  LDC.64 R2, c[0x0][0x380] ;  /* 0x0000e000ff027b82 */ /* 0x000e220000000a00 */
[----:B-1----:R-:W-:Y:S01]  /*0050*/  ISETP.GE.AND P0, PT, R4, 0x1, PT ;  /* 0x000000010400780c */ /* 0x002fe20003f06270 */
[----:B0-----:R-:W-:-:S05]  /*0060*/  IMAD.WIDE.U32 R2, R0, 0x4, R2 ;  /* 0x0000000400027825 */ /* 0x001fca00078e0002 */
[----:B--2---:R0:W-:Y:S07]  /*0070*/  STG.E desc[UR6][R2.64], RZ ;  /* 0x000000ff02007986 */ /* 0x0041ee000c101906 */
[----:B------:R-:W-:Y:S05]  /*0080*/  @!P0 EXIT ;  /* 0x000000000000894d */ /* 0x000fea0003800000 */
[C---:B------:R-:W-:Y:S01]  /*0090*/  ISETP.GE.U32.AND P1, PT, R4.reuse, 0x10, PT ;  /* 0x000000100400780c */ /* 0x040fe20003f26070 */
[----:B------:R-:W-:Y:S01]  /*00a0*/  HFMA2 R7, -RZ, RZ, 0, 0 ;  /* 0x00000000ff077431 */ /* 0x000fe200000001ff */
[----:B------:R-:W-:Y:S02]  /*00b0*/  LOP3.LUT R16, R4, 0xf, RZ, 0xc0, !PT ;  /* 0x0000000f04107812 */ /* 0x000fe400078ec0ff */
[----:B------:R-:W-:Y:S02]  /*00c0*/  MOV R5, RZ ;  /* 0x000000ff00057202 */ /* 0x000fe40000000f00 */
[----:B------:R-:W-:-:S07]  /*00d0*/  ISETP.NE.AND P0, PT, R16, RZ, PT ;  /* 0x000000ff1000720c */ /* 0x000fce0003f05270 */
[----:B------:R-:W-:Y:S06]  /*00e0*/  @!P1 BRA `(.L_x_9) ;  /* 0x00000004005c9947 */ /* 0x000fec0003800000 */
[----:B------:R-:W1:Y:S01]  /*00f0*/  LDCU.64 UR4, c[0x0][0x390] ;  /* 0x00007200ff0477ac */ /* 0x000e620008000a00 */
[----:B------:R-:W-:Y:S01]  /*0100*/  LOP3.LUT R7, R4, 0x7ffffff0, RZ, 0xc0, !PT ;  /* 0x7ffffff004077812 */ /* 0x000fe200078ec0ff */
[----:B------:R-:W-:Y:S01]  /*0110*/  IMAD.MOV.U32 R5, RZ, RZ, RZ ;  /* 0x000000ffff057224 */ /* 0x000fe200078e00ff */
[----:B------:R-:W2:Y:S02]  /*0120*/  LDCU.64 UR8, c[0x0][0x388] ;  /* 0x00007100ff0877ac */ /* 0x000ea40008000a00 */
[----:B------:R-:W-:Y:S01]  /*0130*/  IADD3 R6, PT, PT, -R7, RZ, RZ ;  /* 0x000000ff07067210 */ /* 0x000fe20007ffe1ff */
[----:B-1----:R-:W-:Y:S01]  /*0140*/  UIADD3 UR4, UP0, UPT, UR4, 0x20, URZ ;  /* 0x0000002004047890 */ /* 0x002fe2000ff1e0ff */
[----:B--2---:R-:W-:-:S03]  /*0150*/  LEA R14, P1, R0, UR8, 0x2 ;  /* 0x00000008000e7c11 */ /* 0x004fc6000f8210ff */
[----:B------:R-:W-:Y:S02]  /*0160*/  UIADD3.X UR5, UPT, UPT, URZ, UR5, URZ, UP0, !UPT ;  /* 0x00000005ff057290 */ /* 0x000fe400087fe4ff */
[----:B------:R-:W-:Y:S01]  /*0170*/  IMAD.U32 R12, RZ, RZ, UR4 ;  /* 0x00000004ff0c7e24 */ /* 0x000fe2000f8e00ff */
[----:B------:R-:W-:Y:S02]  /*0180*/  IADD3 R14, P2, PT, R14, 0x20, RZ ;  /* 0x000000200e0e7810 */ /* 0x000fe40007f5e0ff */
[----:B------:R-:W-:Y:S01]  /*0190*/  LEA.HI.X R11, R0, UR9, RZ, 0x2, P1 ;  /* 0x00000009000b7c11 */ /* 0x000fe200088f14ff */
[----:B------:R-:W-:-:S03]  /*01a0*/  IMAD.U32 R13, RZ, RZ, UR5 ;  /* 0x00000005ff0d7e24 */ /* 0x000fc6000f8e00ff */
[----:B------:R-:W-:-:S07]  /*01b0*/  IADD3.X R11, PT, PT, RZ, R11, RZ, P2, !PT ;  /* 0x0000000bff0b7210 */ /* 0x000fce00017fe4ff */
.L_x_10:
[----:B------:R-:W-:Y:S01]  /*01c0*/  MOV R10, R14 ;  /* 0x0000000e000a7202 */ /* 0x000fe20000000f00 */
[----:B------:R-:W-:Y:S01]  /*01d0*/  IMAD.MOV.U32 R9, RZ, RZ, R13 ;  /* 0x000000ffff097224 */ /* 0x000fe200078e000d */
[----:B------:R-:W-:-:S03]  /*01e0*/  MOV R8, R12 ;  /* 0x0000000c00087202 */ /* 0x000fc60000000f00 */
[----:B------:R-:W2:Y:S04]  /*01f0*/  LDG.E R12, desc[UR6][R10.64+-0x20] ;  /* 0xffffe0060a0c7981 */ /* 0x000ea8000c1e1900 */
[----:B------:R-:W2:Y:S02]  /*0200*/  LDG.E R13, desc[UR6][R8.64+-0x20] ;  /* 0xffffe006080d7981 */ /* 0x000ea4000c1e1900 */
[----:B--2---:R-:W-:-:S05]  /*0210*/  FFMA R13, R12, R13, R5 ;  /* 0x0000000d0c0d7223 */ /* 0x004fca0000000005 */
[----:B------:R1:W-:Y:S04]  /*0220*/  STG.E desc[UR6][R2.64], R13 ;  /* 0x0000000d02007986 */ /* 0x0003e8000c101906 */
[----:B------:R-:W2:Y:S04]  /*0230*/  LDG.E R12, desc[UR6][R10.64+-0x1c] ;  /* 0xffffe4060a0c7981 */ /* 0x000ea8000c1e1900 */
[----:B----4-:R-:W2:Y:S02]  /*0240*/  LDG.E R5, desc[UR6][R8.64+-0x1c] ;  /* 0xffffe40608057981 */ /* 0x010ea4000c1e1900 */
[----:B--2---:R-:W-:-:S05]  /*0250*/  FFMA R5, R12, R5, R13 ;  /* 0x000000050c057223 */ /* 0x004fca000000000d */
[----:B------:R2:W-:Y:S04]  /*0260*/  STG.E desc[UR6][R2.64], R5 ;  /* 0x0000000502007986 */ /* 0x0005e8000c101906 */
[----:B------:R-:W3:Y:S04]  /*0270*/  LDG.E R12, desc[UR6][R10.64+-0x18] ;  /* 0xffffe8060a0c7981 */ /* 0x000ee8000c1e1900 */
[----:B------:R-:W3:Y:S02]  /*0280*/  LDG.E R14, desc[UR6][R8.64+-0x18] ;  /* 0xffffe806080e7981 */ /* 0x000ee4000c1e1900 */
[----:B---3--:R-:W-:-:S05]  /*0290*/  FFMA R15, R12, R14, R5 ;  /* 0x0000000e0c0f7223 */ /* 0x008fca0000000005 */
[----:B------:R3:W-:Y:S04]  /*02a0*/  STG.E desc[UR6][R2.64], R15 ;  /* 0x0000000f02007986 */ /* 0x0007e8000c101906 */
[----:B------:R-:W1:Y:S04]  /*02b0*/  LDG.E R12, desc[UR6][R10.64+-0x14] ;  /* 0xffffec060a0c7981 */ /* 0x000e68000c1e1900 */
[----:B------:R-:W1:Y:S02]  /*02c0*/  LDG.E R14, desc[UR6][R8.64+-0x14] ;  /* 0xffffec06080e7981 */ /* 0x000e64000c1e1900 */
[----:B-1----:R-:W-:-:S05]  /*02d0*/  FFMA R13, R12, R14, R15 ;  /* 0x0000000e0c0d7223 */ /* 0x002fca000000000f */
[----:B------:R1:W-:Y:S04]  /*02e0*/  STG.E desc[UR6][R2.64], R13 ;  /* 0x0000000d02007986 */ /* 0x0003e8000c101906 */
[----:B------:R-:W2:Y:S04]  /*02f0*/  LDG.E R12, desc[UR6][R10.64+-0x10] ;  /* 0xfffff0060a0c7981 */ /* 0x000ea8000c1e1900 */
[----:B------:R-:W2:Y:S02]  /*0300*/  LDG.E R14, desc[UR6][R8.64+-0x10] ;  /* 0xfffff006080e7981 */ /* 0x000ea4000c1e1900 */
        /* <DEDUP_REMOVED lines=34> */
[----:B------:R-:W4:Y:S04]  /*0530*/  LDG.E R12, desc[UR6][R10.64+0x14] ;  /* 0x000014060a0c7981 */ /* 0x000f28000c1e1900 */
[----:B------:R-:W4:Y:S02]  /*0540*/  LDG.E R14, desc[UR6][R8.64+0x14] ;  /* 0x00001406080e7981 */ /* 0x000f24000c1e1900 */
[----:B----4-:R-:W-:-:S05]  /*0550*/  FFMA R17, R12, R14, R13 ;  /* 0x0000000e0c117223 */ /* 0x010fca000000000d */
[----:B------:R4:W-:Y:S04]  /*0560*/  STG.E desc[UR6][R2.64], R17 ;  /* 0x0000001102007986 */ /* 0x0009e8000c101906 */
[----:B------:R-:W3:Y:S04]  /*0570*/  LDG.E R12, desc[UR6][R10.64+0x18] ;  /* 0x000018060a0c7981 */ /* 0x000ee8000c1e1900 */
[----:B--2---:R-:W3:Y:S01]  /*0580*/  LDG.E R5, desc[UR6][R8.64+0x18] ;  /* 0x0000180608057981 */ /* 0x004ee2000c1e1900 */
[----:B------:R-:W-:Y:S01]  /*0590*/  IADD3 R6, PT, PT, R6, 0x10, RZ ;  /* 0x0000001006067810 */ /* 0x000fe20007ffe0ff */
[----:B---3--:R-:W-:-:S05]  /*05a0*/  FFMA R15, R12, R5, R17 ;  /* 0x000000050c0f7223 */ /* 0x008fca0000000011 */
[----:B------:R4:W-:Y:S04]  /*05b0*/  STG.E desc[UR6][R2.64], R15 ;  /* 0x0000000f02007986 */ /* 0x0009e8000c101906 */
[----:B------:R2:W3:Y:S04]  /*05c0*/  LDG.E R12, desc[UR6][R10.64+0x1c] ;  /* 0x00001c060a0c7981 */ /* 0x0004e8000c1e1900 */
[----:B------:R-:W3:Y:S01]  /*05d0*/  LDG.E R5, desc[UR6][R8.64+0x1c] ;  /* 0x00001c0608057981 */ /* 0x000ee2000c1e1900 */
[----:B------:R-:W-:Y:S02]  /*05e0*/  ISETP.NE.AND P1, PT, R6, RZ, PT ;  /* 0x000000ff0600720c */ /* 0x000fe40003f25270 */
[----:B------:R-:W-:-:S04]  /*05f0*/  IADD3 R14, P2, PT, R10, 0x40, RZ ;  /* 0x000000400a0e7810 */ /* 0x000fc80007f5e0ff */
[----:B--2---:R-:W-:Y:S01]  /*0600*/  IADD3.X R11, PT, PT, RZ, R11, RZ, P2, !PT ;  /* 0x0000000bff0b7210 */ /* 0x004fe200017fe4ff */
[----:B---3--:R-:W-:Y:S01]  /*0610*/  FFMA R5, R12, R5, R15 ;  /* 0x000000050c057223 */ /* 0x008fe2000000000f */
[----:B------:R-:W-:-:S04]  /*0620*/  IADD3 R12, P3, PT, R8, 0x40, RZ ;  /* 0x00000040080c7810 */ /* 0x000fc80007f7e0ff */
[----:B------:R4:W-:Y:S01]  /*0630*/  STG.E desc[UR6][R2.64], R5 ;  /* 0x0000000502007986 */ /* 0x0009e2000c101906 */
[----:B-1----:R-:W-:Y:S01]  /*0640*/  IMAD.X R13, RZ, RZ, R9, P3 ;  /* 0x000000ffff0d7224 */ /* 0x002fe200018e0609 */
[----:B------:R-:W-:Y:S07]  /*0650*/  @P1 BRA `(.L_x_10) ;  /* 0xfffffff800d81947 */ /* 0x000fee000383ffff */
.L_x_9:
[----:B------:R-:W-:Y:S05]  /*0660*/  @!P0 EXIT ;  /* 0x000000000000894d */ /* 0x000fea0003800000 */
[----:B------:R-:W-:Y:S02]  /*0670*/  ISETP.GE.U32.AND P0, PT, R16, 0x8, PT ;  /* 0x000000081000780c */ /* 0x000fe40003f06070 */
[----:B----4-:R-:W-:-:S04]  /*0680*/  LOP3.LUT R17, R4, 0x7, RZ, 0xc0, !PT ;  /* 0x0000000704117812 */ /* 0x010fc800078ec0ff */
[----:B------:R-:W-:-:S07]  /*0690*/  ISETP.NE.AND P1, PT, R17, RZ, PT ;  /* 0x000000ff1100720c */ /* 0x000fce0003f25270 */
[----:B------:R-:W-:Y:S06]  /*06a0*/  @!P0 BRA `(.L_x_11) ;  /* 0x0000000000ac8947 */ /* 0x000fec0003800000 */
[----:B------:R-:W1:Y:S01]  /*06b0*/  LDC.64 R12, c[0x0][0x388] ;  /* 0x0000e200ff0c7b82 */ /* 0x000e620000000a00 */
[----:B------:R-:W-:Y:S01]  /*06c0*/  IADD3 R11, PT, PT, R7, R0, RZ ;  /* 0x00000000070b7210 */ /* 0x000fe20007ffe0ff */
[----:B------:R-:W2:Y:S06]  /*06d0*/  LDCU.64 UR4, c[0x0][0x388] ;  /* 0x00007100ff0477ac */ /* 0x000eac0008000a00 */
[----:B------:R-:W3:Y:S01]  /*06e0*/  LDC.64 R8, c[0x0][0x390] ;  /* 0x0000e400ff087b82 */ /* 0x000ee20000000a00 */
[----:B-1----:R-:W-:-:S06]  /*06f0*/  IMAD.WIDE.U32 R12, R11, 0x4, R12 ;  /* 0x000000040b0c7825 */ /* 0x002fcc00078e000c */
[----:B------:R-:W4:Y:S01]  /*0700*/  LDG.E R12, desc[UR6][R12.64] ;  /* 0x000000060c0c7981 */ /* 0x000f22000c1e1900 */
[----:B---3--:R-:W-:-:S05]  /*0710*/  IMAD.WIDE.U32 R8, R7, 0x4, R8 ;  /* 0x0000000407087825 */ /* 0x008fca00078e0008 */
[----:B------:R-:W4:Y:S01]  /*0720*/  LDG.E R6, desc[UR6][R8.64] ;  /* 0x0000000608067981 */ /* 0x000f22000c1e1900 */
[----:B------:R-:W-:-:S04]  /*0730*/  IADD3 R11, P0, PT, R7, R0, RZ ;  /* 0x00000000070b7210 */ /* 0x000fc80007f1e0ff */
[----:B------:R-:W-:Y:S02]  /*0740*/  IADD3.X R14, PT, PT, RZ, RZ, RZ, P0, !PT ;  /* 0x000000ffff0e7210 */ /* 0x000fe400007fe4ff */
[----:B--2---:R-:W-:-:S04]  /*0750*/  LEA R10, P0, R11, UR4, 0x2 ;  /* 0x000000040b0a7c11 */ /* 0x004fc8000f8010ff */
[----:B------:R-:W-:Y:S01]  /*0760*/  LEA.HI.X R11, R11, UR5, R14, 0x2, P0 ;  /* 0x000000050b0b7c11 */ /* 0x000fe200080f140e */
[----:B----4-:R-:W-:-:S05]  /*0770*/  FFMA R5, R12, R6, R5 ;  /* 0x000000060c057223 */ /* 0x010fca0000000005 */
        /* <DEDUP_REMOVED lines=21> */
[----:B------:R-:W3:Y:S04]  /*08d0*/  LDG.E R6, desc[UR6][R10.64+0x18] ;  /* 0x000018060a067981 */ /* 0x000ee8000c1e1900 */
[----:B------:R-:W3:Y:S02]  /*08e0*/  LDG.E R12, desc[UR6][R8.64+0x18] ;  /* 0x00001806080c7981 */ /* 0x000ee4000c1e1900 */
[----:B---3--:R-:W-:-:S05]  /*08f0*/  FFMA R19, R6, R12, R15 ;  /* 0x0000000c06137223 */ /* 0x008fca000000000f */
[----:B------:R2:W-:Y:S04]  /*0900*/  STG.E desc[UR6][R2.64], R19 ;  /* 0x0000001302007986 */ /* 0x0005e8000c101906 */
[----:B------:R-:W3:Y:S04]  /*0910*/  LDG.E R6, desc[UR6][R10.64+0x1c] ;  /* 0x00001c060a067981 */ /* 0x000ee8000c1e1900 */
[----:B-1----:R-:W3:Y:S01]  /*0920*/  LDG.E R5, desc[UR6][R8.64+0x1c] ;  /* 0x00001c0608057981 */ /* 0x002ee2000c1e1900 */
[----:B------:R-:W-:Y:S02]  /*0930*/  VIADD R7, R7, 0x8 ;  /* 0x0000000807077836 */ /* 0x000fe40000000000 */
[----:B---3--:R-:W-:-:S05]  /*0940*/  FFMA R5, R6, R5, R19 ;  /* 0x0000000506057223 */ /* 0x008fca0000000013 */
[----:B------:R2:W-:Y:S02]  /*0950*/  STG.E desc[UR6][R2.64], R5 ;  /* 0x0000000502007986 */ /* 0x0005e4000c101906 */
.L_x_11:
[----:B------:R-:W-:Y:S05]  /*0960*/  @!P1 EXIT ;  /* 0x000000000000994d */ /* 0x000fea0003800000 */
[----:B------:R-:W-:Y:S02]  /*0970*/  ISETP.GE.U32.AND P0, PT, R17, 0x4, PT ;  /* 0x000000041100780c */ /* 0x000fe40003f06070 */
[----:B------:R-:W-:-:S04]  /*0980*/  LOP3.LUT R4, R4, 0x3, RZ, 0xc0, !PT ;  /* 0x0000000304047812 */ /* 0x000fc800078ec0ff */
[----:B------:R-:W-:-:S07]  /*0990*/  ISETP.NE.AND P1, PT, R4, RZ, PT ;  /* 0x000000ff0400720c */ /* 0x000fce0003f25270 */
[----:B------:R-:W-:Y:S06]  /*09a0*/  @!P0 BRA `(.L_x_12) ;  /* 0x00000000006c8947 */ /* 0x000fec0003800000 */
[----:B------:R-:W1:Y:S01]  /*09b0*/  LDC.64 R8, c[0x0][0x388] ;  /* 0x0000e200ff087b82 */ /* 0x000e620000000a00 */
[----:B--2---:R-:W-:Y:S01]  /*09c0*/  IADD3 R13, PT, PT, R7, R0, RZ ;  /* 0x00000000070d7210 */ /* 0x004fe20007ffe0ff */
        /* <DEDUP_REMOVED lines=16> */
[----:B------:R-:W2:Y:S04]  /*0ad0*/  LDG.E R6, desc[UR6][R10.64+0x8] ;  /* 0x000008060a067981 */ /* 0x000ea8000c1e1900 */
[----:B------:R-:W2:Y:S02]  /*0ae0*/  LDG.E R12, desc[UR6][R8.64+0x8] ;  /* 0x00000806080c7981 */ /* 0x000ea4000c1e1900 */
[----:B--2---:R-:W-:-:S05]  /*0af0*/  FFMA R15, R6, R12, R13 ;  /* 0x0000000c060f7223 */ /* 0x004fca000000000d */
[----:B------:R3:W-:Y:S04]  /*0b00*/  STG.E desc[UR6][R2.64], R15 ;  /* 0x0000000f02007986 */ /* 0x0007e8000c101906 */
[----:B------:R-:W1:Y:S04]  /*0b10*/  LDG.E R6, desc[UR6][R10.64+0xc] ;  /* 0x00000c060a067981 */ /* 0x000e68000c1e1900 */
[----:B------:R-:W1:Y:S01]  /*0b20*/  LDG.E R12, desc[UR6][R8.64+0xc] ;  /* 0x00000c06080c7981 */ /* 0x000e62000c1e1900 */
[----:B------:R-:W-:Y:S02]  /*0b30*/  VIADD R7, R7, 0x4 ;  /* 0x0000000407077836 */ /* 0x000fe40000000000 */
[----:B-1----:R-:W-:-:S05]  /*0b40*/  FFMA R5, R6, R12, R15 ;  /* 0x0000000c06057223 */ /* 0x002fca000000000f */
[----:B------:R3:W-:Y:S02]  /*0b50*/  STG.E desc[UR6][R2.64], R5 ;  /* 0x0000000502007986 */ /* 0x0007e4000c101906 */
.L_x_12:
[----:B------:R-:W-:Y:S05]  /*0b60*/  @!P1 EXIT ;  /* 0x000000000000994d */ /* 0x000fea0003800000 */
[----:B------:R-:W1:Y:S01]  /*0b70*/  LDC.64 R8, c[0x0][0x390] ;  /* 0x0000e400ff087b82 */ /* 0x000e620000000a00 */
[----:B--23--:R-:W-:Y:S01]  /*0b80*/  IADD3 R13, PT, PT, R0, R7, RZ ;  /* 0x00000007000d7210 */ /* 0x00cfe20007ffe0ff */
[----:B------:R-:W-:-:S06]  /*0b90*/  IMAD.MOV R4, RZ, RZ, -R4 ;  /* 0x000000ffff047224 */ /* 0x000fcc00078e0a04 */
[----:B------:R-:W2:Y:S01]  /*0ba0*/  LDC.64 R10, c[0x0][0x388] ;  /* 0x0000e200ff0a7b82 */ /* 0x000ea20000000a00 */
[----:B-1----:R-:W-:-:S04]  /*0bb0*/  IMAD.WIDE.U32 R6, R7, 0x4, R8 ;  /* 0x0000000407067825 */ /* 0x002fc800078e0008 */
[----:B--2---:R-:W-:Y:S01]  /*0bc0*/  IMAD.WIDE.U32 R8, R13, 0x4, R10 ;  /* 0x000000040d087825 */ /* 0x004fe200078e000a */
[----:B------:R-:W-:-:S03]  /*0bd0*/  MOV R10, R6 ;  /* 0x00000006000a7202 */ /* 0x000fc60000000f00 */
[----:B------:R-:W-:Y:S01]  /*0be0*/  IMAD.MOV.U32 R11, RZ, RZ, R7 ;  /* 0x000000ffff0b7224 */ /* 0x000fe200078e0007 */
[----:B------:R-:W-:Y:S02]  /*0bf0*/  MOV R6, R8 ;  /* 0x0000000800067202 */ /* 0x000fe40000000f00 */
[----:B------:R-:W-:-:S07]  /*0c00*/  MOV R7, R9 ;  /* 0x0000000900077202 */ /* 0x000fce0000000f00 */
.L_x_13:
[----:B------:R-:W-:Y:S01]  /*0c10*/  MOV R8, R10 ;  /* 0x0000000a00087202 */ /* 0x000fe20000000f00 */
[----:B-1----:R1:W2:Y:S01]  /*0c20*/  LDG.E R0, desc[UR6][R6.64] ;  /* 0x0000000606007981 */ /* 0x0022a2000c1e1900 */
[----:B------:R-:W-:-:S05]  /*0c30*/  MOV R9, R11 ;  /* 0x0000000b00097202 */ /* 0x000fca0000000f00 */
[----:B------:R-:W2:Y:S01]  /*0c40*/  LDG.E R8, desc[UR6][R8.64] ;  /* 0x0000000608087981 */ /* 0x000ea2000c1e1900 */
[----:B------:R-:W-:-:S05]  /*0c50*/  VIADD R4, R4, 0x1 ;  /* 0x0000000104047836 */ /* 0x000fca0000000000 */
[----:B------:R-:W-:Y:S02]  /*0c60*/  ISETP.NE.AND P0, PT, R4, RZ, PT ;  /* 0x000000ff0400720c */ /* 0x000fe40003f05270 */
[----:B------:R-:W-:Y:S02]  /*0c70*/  IADD3 R10, P1, PT, R10, 0x4, RZ ;  /* 0x000000040a0a7810 */ /* 0x000fe40007f3e0ff */
[----:B-1----:R-:W-:Y:S02]  /*0c80*/  IADD3 R6, P2, PT, R6, 0x4, RZ ;  /* 0x0000000406067810 */ /* 0x002fe40007f5e0ff */
[----:B------:R-:W-:Y:S02]  /*0c90*/  IADD3.X R11, PT, PT, RZ, R11, RZ, P1, !PT ;  /* 0x0000000bff0b7210 */ /* 0x000fe40000ffe4ff */
[----:B------:R-:W-:Y:S01]  /*0ca0*/  IADD3.X R7, PT, PT, RZ, R7, RZ, P2, !PT ;  /* 0x00000007ff077210 */ /* 0x000fe200017fe4ff */
[----:B--2---:R-:W-:-:S05]  /*0cb0*/  FFMA R5, R0, R8, R5 ;  /* 0x0000000800057223 */ /* 0x004fca0000000005 */
[----:B------:R1:W-:Y:S01]  /*0cc0*/  STG.E desc[UR6][R2.64], R5 ;  /* 0x0000000502007986 */ /* 0x0003e2000c101906 */
[----:B------:R-:W-:Y:S05]  /*0cd0*/  @P0 BRA `(.L_x_13) ;  /* 0xfffffffc00cc0947 */ /* 0x000fea000383ffff */
[----:B------:R-:W-:Y:S05]  /*0ce0*/  EXIT ;  /* 0x000000000000794d */ /* 0x000fea0003800000 */
.L_x_14:
        /* <DEDUP_REMOVED lines=9> */
.L_x_32:


//--------------------- .text._Z17mat_sum_by_columnPfS_i --------------------------
	.section	.text._Z17mat_sum_by_columnPfS_i,"ax",@progbits
	.align	128
        .global         _Z17mat_sum_by_columnPfS_i
        .type           _Z17mat_sum_by_columnPfS_i,@function
        .size           _Z17mat_sum_by_columnPfS_i,(.L_x_33 - _Z17mat_sum_by_columnPfS_i)
        .other          _Z17mat_sum_by_columnPfS_i,@"STO_CUDA_ENTRY STV_DEFAULT"
_Z17mat_sum_by_columnPfS_i:
.text._Z17mat_sum_by_columnPfS_i:
[----:B------:R-:W-:Y:S01]  /*0000*/  LDC R1, c[0x0][0x37c] ;  /* 0x0000df00ff017b82 */ /* 0x000fe20000000800 */
[----:B------:R-:W0:Y:S01]  /*0010*/  LDCU UR5, c[0x0][0x390] ;  /* 0x00007200ff0577ac */ /* 0x000e220008000800 */
[----:B------:R-:W1:Y:S01]  /*0020*/  S2R R0, SR_TID.X ;  /* 0x0000000000007919 */ /* 0x000e620000002100 */
[----:B------:R-:W-:Y:S01]  /*0030*/  HFMA2 R2, -RZ, RZ, 0, 0 ;  /* 0x00000000ff027431 */ /* 0x000fe200000001ff */
[----:B------:R-:W2:Y:S01]  /*0040*/  LDCU.64 UR8, c[0x0][0x358] ;  /* 0x00006b00ff0877ac */ /* 0x000ea20008000a00 */
[----:B0-----:R-:W-:-:S09]  /*0050*/  UISETP.GE.AND UP0, UPT, UR5, 0x1, UPT ;  /* 0x000000010500788c */ /* 0x001fd2000bf06270 */
[----:B--2---:R-:W-:Y:S05]  /*0060*/  BRA.U !UP0, `(.L_x_15) ;  /* 0x0000000508cc7547 */ /* 0x004fea000b800000 */
[----:B------:R-:W-:Y:S02]  /*0070*/  UISETP.GE.U32.AND UP1, UPT, UR5, 0x10, UPT ;  /* 0x000000100500788c */ /* 0x000fe4000bf26070 */
[----:B-1----:R-:W-:Y:S01]  /*0080*/  IMAD R3, R0, UR5, RZ ;  /* 0x0000000500037c24 */ /* 0x002fe2000f8e02ff */
[----:B------:R-:W-:Y:S01]  /*0090*/  ULOP3.LUT UR6, UR5, 0xf, URZ, 0xc0, !UPT ;  /* 0x0000000f05067892 */ /* 0x000fe2000f8ec0ff */
[----:B------:R-:W-:Y:S01]  /*00a0*/  MOV R2, RZ ;  /* 0x000000ff00027202 */ /* 0x000fe20000000f00 */
[----:B------:R-:W-:Y:S02]  /*00b0*/  UMOV UR4, URZ ;  /* 0x000000ff00047c82 */ /* 0x000fe40008000000 */
[----:B------:R-:W-:Y:S02]  /*00c0*/  UISETP.NE.AND UP0, UPT, UR6, URZ, UPT ;  /* 0x000000ff0600728c */ /* 0x000fe4000bf05270 */
[----:B------:R-:W-:Y:S09]  /*00d0*/  BRA.U !UP1, `(.L_x_16) ;  /* 0x0000000109b07547 */ /* 0x000ff2000b800000 */
[----:B------:R-:W0:Y:S01]  /*00e0*/  LDC.64 R4, c[0x0][0x388] ;  /* 0x0000e200ff047b82 */ /* 0x000e220000000a00 */
[----:B------:R-:W-:Y:S01]  /*00f0*/  ULOP3.LUT UR4, UR5, 0x7ffffff0, URZ, 0xc0, !UPT ;  /* 0x7ffffff005047892 */ /* 0x000fe2000f8ec0ff */
[----:B------:R-:W-:-:S03]  /*0100*/  MOV R2, RZ ;  /* 0x000000ff00027202 */ /* 0x000fc60000000f00 */
[----:B------:R-:W-:Y:S01]  /*0110*/  UIADD3 UR7, UPT, UPT, -UR4, URZ, URZ ;  /* 0x000000ff04077290 */ /* 0x000fe2000fffe1ff */
[----:B0-----:R-:W-:-:S03]  /*0120*/  IMAD.WIDE.U32 R4, R3, 0x4, R4 ;  /* 0x0000000403047825 */ /* 0x001fc600078e0004 */
[----:B------:R-:W-:-:S04]  /*0130*/  IADD3 R4, P0, PT, R4, 0x20, RZ ;  /* 0x0000002004047810 */ /* 0x000fc80007f1e0ff */
[----:B------:R-:W-:-:S09]  /*0140*/  IADD3.X R5, PT, PT, RZ, R5, RZ, P0, !PT ;  /* 0x00000005ff057210 */ /* 0x000fd200007fe4ff */
.L_x_17:
        /* <DEDUP_REMOVED lines=15> */
[----:B------:R0:W5:Y:S01]  /*0240*/  LDG.E R6, desc[UR8][R4.64+0x1c] ;  /* 0x00001c0804067981 */ /* 0x000162000c1e1900 */
[----:B------:R-:W-:-:S04]  /*0250*/  UIADD3 UR7, UPT, UPT, UR7, 0x10, URZ ;  /* 0x0000001007077890 */ /* 0x000fc8000fffe0ff */
[----:B------:R-:W-:Y:S01]  /*0260*/  UISETP.NE.AND UP1, UPT, UR7, URZ, UPT ;  /* 0x000000ff0700728c */ /* 0x000fe2000bf25270 */
[----:B0-----:R-:W-:-:S04]  /*0270*/  IADD3 R4, P0, PT, R4, 0x40, RZ ;  /* 0x0000004004047810 */ /* 0x001fc80007f1e0ff */
[----:B------:R-:W-:Y:S01]  /*0280*/  IADD3.X R5, PT, PT, RZ, R5, RZ, P0, !PT ;  /* 0x00000005ff057210 */ /* 0x000fe200007fe4ff */
[----:B--2---:R-:W-:-:S04]  /*0290*/  FADD R13, R13, R2 ;  /* 0x000000020d0d7221 */ /* 0x004fc80000000000 */
[----:B---3--:R-:W-:-:S04]  /*02a0*/  FADD R13, R13, R14 ;  /* 0x0000000e0d0d7221 */ /* 0x008fc80000000000 */
[----:B----4-:R-:W-:-:S04]  /*02b0*/  FADD R13, R13, R16 ;  /* 0x000000100d0d7221 */ /* 0x010fc80000000000 */
[----:B-----5:R-:W-:-:S04]  /*02c0*/  FADD R13, R13, R18 ;  /* 0x000000120d0d7221 */ /* 0x020fc80000000000 */
[----:B------:R-:W-:-:S04]  /*02d0*/  FADD R13, R13, R20 ;  /* 0x000000140d0d7221 */ /* 0x000fc80000000000 */
        /* <DEDUP_REMOVED lines=10> */
[----:B------:R-:W-:Y:S01]  /*0380*/  FADD R2, R7, R6 ;  /* 0x0000000607027221 */ /* 0x000fe20000000000 */
[----:B------:R-:W-:Y:S06]  /*0390*/  BRA.U UP1, `(.L_x_17) ;  /* 0xfffffffd016c7547 */ /* 0x000fec000b83ffff */
.L_x_16:
[----:B------:R-:W-:Y:S05]  /*03a0*/  BRA.U !UP0, `(.L_x_15) ;  /* 0x0000000108fc7547 */ /* 0x000fea000b800000 */
[----:B------:R-:W-:Y:S02]  /*03b0*/  UISETP.GE.U32.AND UP0, UPT, UR6, 0x8, UPT ;  /* 0x000000080600788c */ /* 0x000fe4000bf06070 */
[----:B------:R-:W-:-:S04]  /*03c0*/  ULOP3.LUT UR7, UR5, 0x7, URZ, 0xc0, !UPT ;  /* 0x0000000705077892 */ /* 0x000fc8000f8ec0ff */
[----:B------:R-:W-:-:S03]  /*03d0*/  UISETP.NE.AND UP1, UPT, UR7, URZ, UPT ;  /* 0x000000ff0700728c */ /* 0x000fc6000bf25270 */
[----:B------:R-:W-:Y:S08]  /*03e0*/  BRA.U !UP0, `(.L_x_18) ;  /* 0x0000000108647547 */ /* 0x000ff0000b800000 */
[----:B------:R-:W0:Y:S01]  /*03f0*/  LDC.64 R6, c[0x0][0x388] ;  /* 0x0000e200ff067b82 */ /* 0x000e220000000a00 */
[----:B------:R-:W1:Y:S01]  /*0400*/  LDCU.64 UR10, c[0x0][0x388] ;  /* 0x00007100ff0a77ac */ /* 0x000e620008000a00 */
[C---:B------:R-:W-:Y:S02]  /*0410*/  IADD3 R5, PT, PT, R3.reuse, UR4, RZ ;  /* 0x0000000403057c10 */ /* 0x040fe4000fffe0ff */
[----:B------:R-:W-:-:S04]  /*0420*/  IADD3 R8, P0, PT, R3, UR4, RZ ;  /* 0x0000000403087c10 */ /* 0x000fc8000ff1e0ff */
[----:B------:R-:W-:Y:S02]  /*0430*/  IADD3.X R9, PT, PT, RZ, RZ, RZ, P0, !PT ;  /* 0x000000ffff097210 */ /* 0x000fe400007fe4ff */
[----:B-1----:R-:W-:Y:S01]  /*0440*/  LEA R4, P0, R8, UR10, 0x2 ;  /* 0x0000000a08047c11 */ /* 0x002fe2000f8010ff */
[----:B0-----:R-:W-:-:S03]  /*0450*/  IMAD.WIDE.U32 R6, R5, 0x4, R6 ;  /* 0x0000000405067825 */ /* 0x001fc600078e0006 */
[----:B------:R-:W-:-:S03]  /*0460*/  LEA.HI.X R5, R8, UR11, R9, 0x2, P0 ;  /* 0x0000000b08057c11 */ /* 0x000fc600080f1409 */
[----:B------:R-:W2:Y:S04]  /*0470*/  LDG.E R7, desc[UR8][R6.64] ;  /* 0x0000000806077981 */ /* 0x000ea8000c1e1900 */
[----:B------:R-:W3:Y:S04]  /*0480*/  LDG.E R9, desc[UR8][R4.64+0x4] ;  /* 0x0000040804097981 */ /* 0x000ee8000c1e1900 */
[----:B------:R-:W4:Y:S04]  /*0490*/  LDG.E R11, desc[UR8][R4.64+0x8] ;  /* 0x00000808040b7981 */ /* 0x000f28000c1e1900 */
[----:B------:R-:W5:Y:S04]  /*04a0*/  LDG.E R13, desc[UR8][R4.64+0xc] ;  /* 0x00000c08040d7981 */ /* 0x000f68000c1e1900 */
[----:B------:R-:W5:Y:S04]  /*04b0*/  LDG.E R15, desc[UR8][R4.64+0x10] ;  /* 0x00001008040f7981 */ /* 0x000f68000c1e1900 */
[----:B------:R-:W5:Y:S04]  /*04c0*/  LDG.E R17, desc[UR8][R4.64+0x14] ;  /* 0x0000140804117981 */ /* 0x000f68000c1e1900 */
[----:B------:R-:W5:Y:S04]  /*04d0*/  LDG.E R19, desc[UR8][R4.64+0x18] ;  /* 0x0000180804137981 */ /* 0x000f68000c1e1900 */
[----:B------:R-:W5:Y:S01]  /*04e0*/  LDG.E R21, desc[UR8][R4.64+0x1c] ;  /* 0x00001c0804157981 */ /* 0x000f62000c1e1900 */
[----:B------:R-:W-:Y:S01]  /*04f0*/  UIADD3 UR4, UPT, UPT, UR4, 0x8, URZ ;  /* 0x0000000804047890 */ /* 0x000fe2000fffe0ff */
[----:B--2---:R-:W-:-:S04]  /*0500*/  FADD R2, R2, R7 ;  /* 0x0000000702027221 */ /* 0x004fc80000000000 */
[----:B---3--:R-:W-:-:S04]  /*0510*/  FADD R2, R2, R9 ;  /* 0x0000000902027221 */ /* 0x008fc80000000000 */
[----:B----4-:R-:W-:-:S04]  /*0520*/  FADD R2, R2, R11 ;  /* 0x0000000b02027221 */ /* 0x010fc80000000000 */
[----:B-----5:R-:W-:-:S04]  /*0530*/  FADD R2, R2, R13 ;  /* 0x0000000d02027221 */ /* 0x020fc80000000000 */
[----:B------:R-:W-:-:S04]  /*0540*/  FADD R2, R2, R15 ;  /* 0x0000000f02027221 */ /* 0x000fc80000000000 */
[----:B------:R-:W-:-:S04]  /*0550*/  FADD R2, R2, R17 ;  /* 0x0000001102027221 */ /* 0x000fc80000000000 */
[----:B------:R-:W-:-:S04]  /*0560*/  FADD R2, R2, R19 ;  /* 0x0000001302027221 */ /* 0x000fc80000000000 */
[----:B------:R-:W-:-:S07]  /*0570*/  FADD R2, R2, R21 ;  /* 0x0000001502027221 */ /* 0x000fce0000000000 */
.L_x_18:
        /* <DEDUP_REMOVED lines=16> */
[----:B------:R-:W5:Y:S01]  /*0680*/  LDG.E R13, desc[UR8][R6.64+0xc] ;  /* 0x00000c08060d7981 */ /* 0x000f62000c1e1900 */
[----:B------:R-:W-:Y:S01]  /*0690*/  UIADD3 UR4, UPT, UPT, UR4, 0x4, URZ ;  /* 0x0000000404047890 */ /* 0x000fe2000fffe0ff */
[----:B--2---:R-:W-:-:S04]  /*06a0*/  FADD R2, R2, R5 ;  /* 0x0000000502027221 */ /* 0x004fc80000000000 */
[----:B---3--:R-:W-:-:S04]  /*06b0*/  FADD R2, R2, R9 ;  /* 0x0000000902027221 */ /* 0x008fc80000000000 */
[----:B----4-:R-:W-:-:S04]  /*06c0*/  FADD R2, R2, R11 ;  /* 0x0000000b02027221 */ /* 0x010fc80000000000 */
[----:B-----5:R-:W-:-:S07]  /*06d0*/  FADD R2, R2, R13 ;  /* 0x0000000d02027221 */ /* 0x020fce0000000000 */
.L_x_19:
[----:B------:R-:W-:Y:S05]  /*06e0*/  BRA.U !UP1, `(.L_x_15) ;  /* 0x00000001092c7547 */ /* 0x000fea000b800000 */
[----:B------:R-:W0:Y:S01]  /*06f0*/  LDC.64 R4, c[0x0][0x388] ;  /* 0x0000e200ff047b82 */ /* 0x000e220000000a00 */
[----:B------:R-:W-:Y:S01]  /*0700*/  IADD3 R3, PT, PT, R3, UR4, RZ ;  /* 0x0000000403037c10 */ /* 0x000fe2000fffe0ff */
[----:B------:R-:W-:-:S04]  /*0710*/  UIADD3 UR5, UPT, UPT, -UR5, URZ, URZ ;  /* 0x000000ff05057290 */ /* 0x000fc8000fffe1ff */
[----:B0-----:R-:W-:-:S08]  /*0720*/  IMAD.WIDE.U32 R4, R3, 0x4, R4 ;  /* 0x0000000403047825 */ /* 0x001fd000078e0004 */
.L_x_20:
[----:B------:R0:W2:Y:S01]  /*0730*/  LDG.E R3, desc[UR8][R4.64] ;  /* 0x0000000804037981 */ /* 0x0000a2000c1e1900 */
[----:B------:R-:W-:-:S04]  /*0740*/  UIADD3 UR5, UPT, UPT, UR5, 0x1, URZ ;  /* 0x0000000105057890 */ /* 0x000fc8000fffe0ff */
[----:B------:R-:W-:Y:S01]  /*0750*/  UISETP.NE.AND UP0, UPT, UR5, URZ, UPT ;  /* 0x000000ff0500728c */ /* 0x000fe2000bf05270 */
[----:B0-----:R-:W-:-:S04]  /*0760*/  IADD3 R4, P0, PT, R4, 0x4, RZ ;  /* 0x0000000404047810 */ /* 0x001fc80007f1e0ff */
[----:B------:R-:W-:Y:S01]  /*0770*/  IADD3.X R5, PT, PT, RZ, R5, RZ, P0, !PT ;  /* 0x00000005ff057210 */ /* 0x000fe200007fe4ff */
[----:B--2---:R-:W-:-:S03]  /*0780*/  FADD R2, R3, R2 ;  /* 0x0000000203027221 */ /* 0x004fc60000000000 */
[----:B------:R-:W-:Y:S05]  /*0790*/  BRA.U UP0, `(.L_x_20) ;  /* 0xfffffffd00e47547 */ /* 0x000fea000b83ffff */
.L_x_15:
[----:B------:R-:W1:Y:S02]  /*07a0*/  LDC.64 R4, c[0x0][0x380] ;  /* 0x0000e000ff047b82 */ /* 0x000e640000000a00 */
[----:B-1----:R-:W-:-:S05]  /*07b0*/  IMAD.WIDE.U32 R4, R0, 0x4, R4 ;  /* 0x0000000400047825 */ /* 0x002fca00078e0004 */
[----:B------:R-:W-:Y:S01]  /*07c0*/  STG.E desc[UR8][R4.64], R2 ;  /* 0x0000000204007986 */ /* 0x000fe2000c101908 */
[----:B------:R-:W-:Y:S05]  /*07d0*/  EXIT ;  /* 0x000000000000794d */ /* 0x000fea0003800000 */
.L_x_21:
        /* <DEDUP_REMOVED lines=10> */
.L_x_33:


//--------------------- .text._Z14mat_sum_by_rowPfS_i --------------------------
	.section	.text._Z14mat_sum_by_rowPfS_i,"ax",@progbits
	.align	128
        .global         _Z14mat_sum_by_rowPfS_i
        .type           _Z14mat_sum_by_rowPfS_i,@function
        .size           _Z14mat_sum_by_rowPfS_i,(.L_x_34 - _Z14mat_sum_by_rowPfS_i)
        .other          _Z14mat_sum_by_rowPfS_i,@"STO_CUDA_ENTRY STV_DEFAULT"
_Z14mat_sum_by_rowPfS_i:
.text._Z14mat_sum_by_rowPfS_i:
[----:B------:R-:W-:Y:S08]  /*0000*/  LDC R1, c[0x0][0x37c] ;  /* 0x0000df00ff017b82 */ /* 0x000ff00000000800 */
[----:B------:R-:W0:Y:S01]  /*0010*/  LDC R0, c[0x0][0x390] ;  /* 0x0000e400ff007b82 */ /* 0x000e220000000800 */
[----:B------:R-:W1:Y:S01]  /*0020*/  S2R R3, SR_TID.X ;  /* 0x0000000000037919 */ /* 0x000e620000002100 */
[----:B------:R-:W2:Y:S01]  /*0030*/  LDCU.64 UR4, c[0x0][0x358] ;  /* 0x00006b00ff0477ac */ /* 0x000ea20008000a00 */
[----:B------:R-:W-:Y:S01]  /*0040*/  HFMA2 R24, -RZ, RZ, 0, 0 ;  /* 0x00000000ff187431 */ /* 0x000fe200000001ff */
[----:B0-----:R-:W-:-:S13]  /*0050*/  ISETP.GE.AND P0, PT, R0, 0x1, PT ;  /* 0x000000010000780c */ /* 0x001fda0003f06270 */
[----:B-12---:R-:W-:Y:S05]  /*0060*/  @!P0 BRA `(.L_x_22) ;  /* 0x00000008009c8947 */ /* 0x006fea0003800000 */
[C---:B------:R-:W-:Y:S02]  /*0070*/  IADD3 R4, PT, PT, R0.reuse, -0x1, RZ ;  /* 0xffffffff00047810 */ /* 0x040fe40007ffe0ff */
[----:B------:R-:W-:Y:S02]  /*0080*/  LOP3.LUT R2, R0, 0xf, RZ, 0xc0, !PT ;  /* 0x0000000f00027812 */ /* 0x000fe400078ec0ff */
[----:B------:R-:W-:Y:S02]  /*0090*/  ISETP.GE.U32.AND P1, PT, R4, 0xf, PT ;  /* 0x0000000f0400780c */ /* 0x000fe40003f26070 */
[----:B------:R-:W-:Y:S02]  /*00a0*/  ISETP.NE.AND P0, PT, R2, RZ, PT ;  /* 0x000000ff0200720c */ /* 0x000fe40003f05270 */
[----:B------:R-:W-:Y:S02]  /*00b0*/  MOV R24, RZ ;  /* 0x000000ff00187202 */ /* 0x000fe40000000f00 */
[----:B------:R-:W-:-:S07]  /*00c0*/  MOV R4, RZ ;  /* 0x000000ff00047202 */ /* 0x000fce0000000f00 */
[----:B------:R-:W-:Y:S05]  /*00d0*/  @!P1 BRA `(.L_x_23) ;  /* 0x00000004005c9947 */ /* 0x000fea0003800000 */
[C---:B------:R-:W-:Y:S01]  /*00e0*/  LOP3.LUT R4, R0.reuse, 0x7ffffff0, RZ, 0xc0, !PT ;  /* 0x7ffffff000047812 */ /* 0x040fe200078ec0ff */
[C-C-:B------:R-:W-:Y:S01]  /*00f0*/  IMAD R9, R0.reuse, 0x3, R3.reuse ;  /* 0x0000000300097824 */ /* 0x140fe200078e0203 */
[----:B------:R-:W-:Y:S01]  /*0100*/  IADD3 R5, PT, PT, R3, R0, RZ ;  /* 0x0000000003057210 */ /* 0x000fe20007ffe0ff */
[C-C-:B------:R-:W-:Y:S01]  /*0110*/  IMAD R13, R0.reuse, 0x5, R3.reuse ;  /* 0x00000005000d7824 */ /* 0x140fe200078e0203 */
[CC--:B------:R-:W-:Y:S01]  /*0120*/  LEA R7, R0.reuse, R3.reuse, 0x1 ;  /* 0x0000000300077211 */ /* 0x0c0fe200078e08ff */
[C-C-:B------:R-:W-:Y:S01]  /*0130*/  IMAD R15, R0.reuse, 0x6, R3.reuse ;  /* 0x00000006000f7824 */ /* 0x140fe200078e0203 */
[CC--:B------:R-:W-:Y:S01]  /*0140*/  LEA R11, R0.reuse, R3.reuse, 0x2 ;  /* 0x00000003000b7211 */ /* 0x0c0fe200078e10ff */
[C-C-:B------:R-:W-:Y:S01]  /*0150*/  IMAD R17, R0.reuse, 0x7, R3.reuse ;  /* 0x0000000700117824 */ /* 0x140fe200078e0203 */
[CC--:B------:R-:W-:Y:S01]  /*0160*/  LEA R19, R0.reuse, R3.reuse, 0x3 ;  /* 0x0000000300137211 */ /* 0x0c0fe200078e18ff */
[C-C-:B------:R-:W-:Y:S01]  /*0170*/  IMAD R29, R0.reuse, 0x9, R3.reuse ;  /* 0x00000009001d7824 */ /* 0x140fe200078e0203 */
[----:B------:R-:W-:Y:S01]  /*0180*/  MOV R24, RZ ;  /* 0x000000ff00187202 */ /* 0x000fe20000000f00 */
[C-C-:B------:R-:W-:Y:S01]  /*0190*/  IMAD R6, R0.reuse, 0xa, R3.reuse ;  /* 0x0000000a00067824 */ /* 0x140fe200078e0203 */
[----:B------:R-:W-:Y:S01]  /*01a0*/  MOV R28, R3 ;  /* 0x00000003001c7202 */ /* 0x000fe20000000f00 */
[--C-:B------:R-:W-:Y:S01]  /*01b0*/  IMAD R8, R0, 0xb, R3.reuse ;  /* 0x0000000b00087824 */ /* 0x100fe200078e0203 */
[----:B------:R-:W-:Y:S01]  /*01c0*/  IADD3 R18, PT, PT, -R4, RZ, RZ ;  /* 0x000000ff04127210 */ /* 0x000fe20007ffe1ff */
[----:B------:R-:W-:-:S02]  /*01d0*/  IMAD R10, R0, 0xc, R3 ;  /* 0x0000000c000a7824 */ /* 0x000fc400078e0203 */
[C-C-:B------:R-:W-:Y:S02]  /*01e0*/  IMAD R12, R0.reuse, 0xd, R3.reuse ;  /* 0x0000000d000c7824 */ /* 0x140fe400078e0203 */
[C-C-:B------:R-:W-:Y:S02]  /*01f0*/  IMAD R14, R0.reuse, 0xe, R3.reuse ;  /* 0x0000000e000e7824 */ /* 0x140fe400078e0203 */
[----:B------:R-:W-:-:S07]  /*0200*/  IMAD R16, R0, 0xf, R3 ;  /* 0x0000000f00107824 */ /* 0x000fce00078e0203 */
.L_x_24:
[----:B------:R-:W0:Y:S02]  /*0210*/  LDC.64 R20, c[0x0][0x388] ;  /* 0x0000e200ff147b82 */ /* 0x000e240000000a00 */
[----:B0-----:R-:W-:-:S06]  /*0220*/  IMAD.WIDE.U32 R22, R28, 0x4, R20 ;  /* 0x000000041c167825 */ /* 0x001fcc00078e0014 */
[----:B------:R-:W2:Y:S02]  /*0230*/  LDG.E R23, desc[UR4][R22.64] ;  /* 0x0000000416177981 */ /* 0x000ea4000c1e1900 */
[----:B--2---:R-:W-:Y:S01]  /*0240*/  FADD R26, R23, R24 ;  /* 0x00000018171a7221 */ /* 0x004fe20000000000 */
[----:B------:R-:W-:-:S06]  /*0250*/  IMAD.WIDE.U32 R24, R5, 0x4, R20 ;  /* 0x0000000405187825 */ /* 0x000fcc00078e0014 */
[----:B------:R-:W2:Y:S01]  /*0260*/  LDG.E R25, desc[UR4][R24.64] ;  /* 0x0000000418197981 */ /* 0x000ea2000c1e1900 */
[----:B------:R-:W-:-:S06]  /*0270*/  IMAD.WIDE.U32 R22, R9, 0x4, R20 ;  /* 0x0000000409167825 */ /* 0x000fcc00078e0014 */
[----:B------:R-:W3:Y:S01]  /*0280*/  LDG.E R22, desc[UR4][R22.64] ;  /* 0x0000000416167981 */ /* 0x000ee2000c1e1900 */
[----:B--2---:R-:W-:Y:S01]  /*0290*/  FADD R25, R26, R25 ;  /* 0x000000191a197221 */ /* 0x004fe20000000000 */
[----:B------:R-:W-:-:S06]  /*02a0*/  IMAD.WIDE.U32 R26, R7, 0x4, R20 ;  /* 0x00000004071a7825 */ /* 0x000fcc00078e0014 */
[----:B------:R-:W2:Y:S02]  /*02b0*/  LDG.E R26, desc[UR4][R26.64] ;  /* 0x000000041a1a7981 */ /* 0x000ea4000c1e1900 */
[----:B--2---:R-:W-:-:S04]  /*02c0*/  FADD R25, R25, R26 ;  /* 0x0000001a19197221 */ /* 0x004fc80000000000 */
[----:B---3--:R-:W-:Y:S01]  /*02d0*/  FADD R25, R25, R22 ;  /* 0x0000001619197221 */ /* 0x008fe20000000000 */
[----:B------:R-:W-:-:S06]  /*02e0*/  IMAD.WIDE.U32 R22, R11, 0x4, R20 ;  /* 0x000000040b167825 */ /* 0x000fcc00078e0014 */
        /* <DEDUP_REMOVED lines=28> */
[----:B------:R-:W-:Y:S01]  /*04b0*/  IADD3 R18, PT, PT, R18, 0x10, RZ ;  /* 0x0000001012127810 */ /* 0x000fe20007ffe0ff */
[----:B--2---:R-:W-:Y:S01]  /*04c0*/  FADD R24, R26, R25 ;  /* 0x000000191a187221 */ /* 0x004fe20000000000 */
[----:B------:R-:W-:-:S04]  /*04d0*/  IMAD.WIDE.U32 R26, R14, 0x4, R20 ;  /* 0x000000040e1a7825 */ /* 0x000fc800078e0014 */
[----:B------:R-:W-:Y:S02]  /*04e0*/  IMAD.WIDE.U32 R20, R16, 0x4, R20 ;  /* 0x0000000410147825 */ /* 0x000fe400078e0014 */
[----:B------:R-:W2:Y:S04]  /*04f0*/  LDG.E R27, desc[UR4][R26.64] ;  /* 0x000000041a1b7981 */ /* 0x000ea8000c1e1900 */
[----:B------:R-:W3:Y:S01]  /*0500*/  LDG.E R21, desc[UR4][R20.64] ;  /* 0x0000000414157981 */ /* 0x000ee2000c1e1900 */
[----:B------:R-:W-:Y:S02]  /*0510*/  ISETP.NE.AND P1, PT, R18, RZ, PT ;  /* 0x000000ff1200720c */ /* 0x000fe40003f25270 */
[C---:B------:R-:W-:Y:S02]  /*0520*/  LEA R28, R0.reuse, R28, 0x4 ;  /* 0x0000001c001c7211 */ /* 0x040fe400078e20ff */
[----:B------:R-:W-:-:S02]  /*0530*/  LEA R5, R0, R5, 0x4 ;  /* 0x0000000500057211 */ /* 0x000fc400078e20ff */
[C---:B------:R-:W-:Y:S02]  /*0540*/  LEA R7, R0.reuse, R7, 0x4 ;  /* 0x0000000700077211 */ /* 0x040fe400078e20ff */
[C---:B------:R-:W-:Y:S02]  /*0550*/  LEA R9, R0.reuse, R9, 0x4 ;  /* 0x0000000900097211 */ /* 0x040fe400078e20ff */
[C---:B------:R-:W-:Y:S02]  /*0560*/  LEA R11, R0.reuse, R11, 0x4 ;  /* 0x0000000b000b7211 */ /* 0x040fe400078e20ff */
[C---:B------:R-:W-:Y:S02]  /*0570*/  LEA R13, R0.reuse, R13, 0x4 ;  /* 0x0000000d000d7211 */ /* 0x040fe400078e20ff */
        /* <DEDUP_REMOVED lines=9> */
[----:B------:R-:W-:Y:S01]  /*0610*/  LEA R16, R0, R16, 0x4 ;  /* 0x0000001000107211 */ /* 0x000fe200078e20ff */
[----:B--2---:R-:W-:-:S04]  /*0620*/  FADD R24, R24, R27 ;  /* 0x0000001b18187221 */ /* 0x004fc80000000000 */
[----:B---3--:R-:W-:Y:S01]  /*0630*/  FADD R24, R24, R21 ;  /* 0x0000001518187221 */ /* 0x008fe20000000000 */
[----:B------:R-:W-:Y:S06]  /*0640*/  @P1 BRA `(.L_x_24) ;  /* 0xfffffff800f01947 */ /* 0x000fec000383ffff */
.L_x_23:
[----:B------:R-:W-:Y:S05]  /*0650*/  @!P0 BRA `(.L_x_22) ;  /* 0x0000000400208947 */ /* 0x000fea0003800000 */
[----:B------:R-:W-:Y:S02]  /*0660*/  ISETP.GE.U32.AND P0, PT, R2, 0x8, PT ;  /* 0x000000080200780c */ /* 0x000fe40003f06070 */
[----:B------:R-:W-:-:S04]  /*0670*/  LOP3.LUT R20, R0, 0x7, RZ, 0xc0, !PT ;  /* 0x0000000700147812 */ /* 0x000fc800078ec0ff */
[----:B------:R-:W-:-:S07]  /*0680*/  ISETP.NE.AND P1, PT, R20, RZ, PT ;  /* 0x000000ff1400720c */ /* 0x000fce0003f25270 */
[----:B------:R-:W-:Y:S06]  /*0690*/  @!P0 BRA `(.L_x_25) ;  /* 0x0000000000888947 */ /* 0x000fec0003800000 */
[----:B------:R-:W0:Y:S01]  /*06a0*/  LDC.64 R6, c[0x0][0x388] ;  /* 0x0000e200ff067b82 */ /* 0x000e220000000a00 */
[----:B------:R-:W-:-:S05]  /*06b0*/  IMAD R9, R4, R0, R3 ;  /* 0x0000000004097224 */ /* 0x000fca00078e0203 */
[----:B------:R-:W-:-:S04]  /*06c0*/  IADD3 R17, PT, PT, R9, R0, RZ ;  /* 0x0000000009117210 */ /* 0x000fc80007ffe0ff */
[----:B------:R-:W-:-:S04]  /*06d0*/  IADD3 R15, PT, PT, R17, R0, RZ ;  /* 0x00000000110f7210 */ /* 0x000fc80007ffe0ff */
[----:B------:R-:W-:Y:S01]  /*06e0*/  IADD3 R19, PT, PT, R15, R0, RZ ;  /* 0x000000000f137210 */ /* 0x000fe20007ffe0ff */
[----:B0-----:R-:W-:-:S04]  /*06f0*/  IMAD.WIDE.U32 R8, R9, 0x4, R6 ;  /* 0x0000000409087825 */ /* 0x001fc800078e0006 */
[--C-:B------:R-:W-:Y:S01]  /*0700*/  IMAD.WIDE.U32 R16, R17, 0x4, R6.reuse ;  /* 0x0000000411107825 */ /* 0x100fe200078e0006 */
[----:B------:R0:W2:Y:S03]  /*0710*/  LDG.E R5, desc[UR4][R8.64] ;  /* 0x0000000408057981 */ /* 0x0000a6000c1e1900 */
[--C-:B------:R-:W-:Y:S01]  /*0720*/  IMAD.WIDE.U32 R14, R15, 0x4, R6.reuse ;  /* 0x000000040f0e7825 */ /* 0x100fe200078e0006 */
[----:B------:R-:W3:Y:S01]  /*0730*/  LDG.E R2, desc[UR4][R16.64] ;  /* 0x0000000410027981 */ /* 0x000ee2000c1e1900 */
[CC--:B------:R-:W-:Y:S02]  /*0740*/  IADD3 R11, PT, PT, R19.reuse, R0.reuse, RZ ;  /* 0x00000000130b7210 */ /* 0x0c0fe40007ffe0ff */
[--C-:B------:R-:W-:Y:S02]  /*0750*/  IMAD.WIDE.U32 R18, R19, 0x4, R6.reuse ;  /* 0x0000000413127825 */ /* 0x100fe400078e0006 */
[----:B------:R-:W4:Y:S01]  /*0760*/  LDG.E R14, desc[UR4][R14.64] ;  /* 0x000000040e0e7981 */ /* 0x000f22000c1e1900 */
[C---:B------:R-:W-:Y:S01]  /*0770*/  IADD3 R13, PT, PT, R11.reuse, R0, RZ ;  /* 0x000000000b0d7210 */ /* 0x040fe20007ffe0ff */
[----:B------:R-:W-:-:S02]  /*0780*/  IMAD.WIDE.U32 R10, R11, 0x4, R6 ;  /* 0x000000040b0a7825 */ /* 0x000fc400078e0006 */
[----:B------:R-:W5:Y:S01]  /*0790*/  LDG.E R18, desc[UR4][R18.64] ;  /* 0x0000000412127981 */ /* 0x000f62000c1e1900 */
[CC--:B------:R-:W-:Y:S01]  /*07a0*/  IADD3 R21, PT, PT, R13.reuse, R0.reuse, RZ ;  /* 0x000000000d157210 */ /* 0x0c0fe20007ffe0ff */
[--C-:B------:R-:W-:Y:S02]  /*07b0*/  IMAD.WIDE.U32 R12, R13, 0x4, R6.reuse ;  /* 0x000000040d0c7825 */ /* 0x100fe400078e0006 */
[----:B------:R-:W5:Y:S01]  /*07c0*/  LDG.E R10, desc[UR4][R10.64] ;  /* 0x000000040a0a7981 */ /* 0x000f62000c1e1900 */
[C---:B------:R-:W-:Y:S01]  /*07d0*/  IADD3 R23, PT, PT, R21.reuse, R0, RZ ;  /* 0x0000000015177210 */ /* 0x040fe20007ffe0ff */
[--C-:B0-----:R-:W-:Y:S02]  /*07e0*/  IMAD.WIDE.U32 R8, R21, 0x4, R6.reuse ;  /* 0x0000000415087825 */ /* 0x101fe400078e0006 */
[----:B------:R-:W5:Y:S02]  /*07f0*/  LDG.E R12, desc[UR4][R12.64] ;  /* 0x000000040c0c7981 */ /* 0x000f64000c1e1900 */
[----:B------:R-:W-:-:S02]  /*0800*/  IMAD.WIDE.U32 R6, R23, 0x4, R6 ;  /* 0x0000000417067825 */ /* 0x000fc400078e0006 */
[----:B------:R-:W5:Y:S04]  /*0810*/  LDG.E R8, desc[UR4][R8.64] ;  /* 0x0000000408087981 */ /* 0x000f68000c1e1900 */
[----:B------:R-:W5:Y:S01]  /*0820*/  LDG.E R6, desc[UR4][R6.64] ;  /* 0x0000000406067981 */ /* 0x000f62000c1e1900 */
[----:B------:R-:W-:Y:S01]  /*0830*/  IADD3 R4, PT, PT, R4, 0x8, RZ ;  /* 0x0000000804047810 */ /* 0x000fe20007ffe0ff */
        /* <DEDUP_REMOVED lines=8> */
.L_x_25:
        /* <DEDUP_REMOVED lines=11> */
[--C-:B------:R-:W-:Y:S02]  /*0970*/  IMAD.WIDE.U32 R10, R11, 0x4, R6.reuse ;  /* 0x000000040b0a7825 */ /* 0x100fe400078e0006 */
[----:B------:R-:W2:Y:S02]  /*0980*/  LDG.E R9, desc[UR4][R8.64] ;  /* 0x0000000408097981 */ /* 0x000ea4000c1e1900 */
[--C-:B------:R-:W-:Y:S02]  /*0990*/  IMAD.WIDE.U32 R12, R13, 0x4, R6.reuse ;  /* 0x000000040d0c7825 */ /* 0x100fe400078e0006 */
[----:B------:R-:W3:Y:S02]  /*09a0*/  LDG.E R11, desc[UR4][R10.64] ;  /* 0x000000040a0b7981 */ /* 0x000ee4000c1e1900 */
[----:B------:R-:W-:Y:S02]  /*09b0*/  IMAD.WIDE.U32 R6, R5, 0x4, R6 ;  /* 0x0000000405067825 */ /* 0x000fe400078e0006 */
[----:B------:R-:W4:Y:S04]  /*09c0*/  LDG.E R13, desc[UR4][R12.64] ;  /* 0x000000040c0d7981 */ /* 0x000f28000c1e1900 */
[----:B------:R-:W5:Y:S01]  /*09d0*/  LDG.E R7, desc[UR4][R6.64] ;  /* 0x0000000406077981 */ /* 0x000f62000c1e1900 */
[----:B------:R-:W-:Y:S01]  /*09e0*/  IADD3 R4, PT, PT, R4, 0x4, RZ ;  /* 0x0000000404047810 */ /* 0x000fe20007ffe0ff */
[----:B--2---:R-:W-:-:S04]  /*09f0*/  FADD R24, R24, R9 ;  /* 0x0000000918187221 */ /* 0x004fc80000000000 */
[----:B---3--:R-:W-:-:S04]  /*0a00*/  FADD R24, R24, R11 ;  /* 0x0000000b18187221 */ /* 0x008fc80000000000 */
[----:B----4-:R-:W-:-:S04]  /*0a10*/  FADD R24, R24, R13 ;  /* 0x0000000d18187221 */ /* 0x010fc80000000000 */
[----:B-----5:R-:W-:-:S07]  /*0a20*/  FADD R24, R24, R7 ;  /* 0x0000000718187221 */ /* 0x020fce0000000000 */
.L_x_26:
[----:B------:R-:W-:Y:S05]  /*0a30*/  @!P1 BRA `(.L_x_22) ;  /* 0x0000000000289947 */ /* 0x000fea0003800000 */
[----:B------:R-:W0:Y:S01]  /*0a40*/  LDC.64 R6, c[0x0][0x388] ;  /* 0x0000e200ff067b82 */ /* 0x000e220000000a00 */
[----:B------:R-:W-:Y:S01]  /*0a50*/  IMAD R5, R4, R0, R3 ;  /* 0x0000000004057224 */ /* 0x000fe200078e0203 */
[----:B------:R-:W-:-:S03]  /*0a60*/  IADD3 R2, PT, PT, -R2, RZ, RZ ;  /* 0x000000ff02027210 */ /* 0x000fc60007ffe1ff */
[----:B0-----:R-:W-:-:S07]  /*0a70*/  IMAD.WIDE.U32 R4, R5, 0x4, R6 ;  /* 0x0000000405047825 */ /* 0x001fce00078e0006 */
.L_x_27:
[----:B------:R0:W2:Y:S01]  /*0a80*/  LDG.E R7, desc[UR4][R4.64] ;  /* 0x0000000404077981 */ /* 0x0000a2000c1e1900 */
[----:B------:R-:W-:-:S04]  /*0a90*/  IADD3 R2, PT, PT, R2, 0x1, RZ ;  /* 0x0000000102027810 */ /* 0x000fc80007ffe0ff */
[----:B------:R-:W-:Y:S01]  /*0aa0*/  ISETP.NE.AND P0, PT, R2, RZ, PT ;  /* 0x000000ff0200720c */ /* 0x000fe20003f05270 */
[----:B0-----:R-:W-:-:S04]  /*0ab0*/  IMAD.WIDE.U32 R4, R0, 0x4, R4 ;  /* 0x0000000400047825 */ /* 0x001fc800078e0004 */
[----:B--2---:R-:W-:-:S08]  /*0ac0*/  FADD R24, R7, R24 ;  /* 0x0000001807187221 */ /* 0x004fd00000000000 */
[----:B------:R-:W-:Y:S05]  /*0ad0*/  @P0 BRA `(.L_x_27) ;  /* 0xfffffffc00e80947 */ /* 0x000fea000383ffff */
.L_x_22:
[----:B------:R-:W0:Y:S02]  /*0ae0*/  LDC.64 R4, c[0x0][0x380] ;  /* 0x0000e000ff047b82 */ /* 0x000e240000000a00 */
[----:B0-----:R-:W-:-:S05]  /*0af0*/  IMAD.WIDE.U32 R2, R3, 0x4, R4 ;  /* 0x0000000403027825 */ /* 0x001fca00078e0004 */
[----:B------:R-:W-:Y:S01]  /*0b00*/  STG.E desc[UR4][R2.64], R24 ;  /* 0x0000001802007986 */ /* 0x000fe2000c101904 */
[----:B------:R-:W-:Y:S05]  /*0b10*/  EXIT ;  /* 0x000000000000794d */ /* 0x000fea0003800000 */
.L_x_28:
        /* <DEDUP_REMOVED lines=14> */
.L_x_34:


//--------------------- .nv.shared.reserved.0     --------------------------
	.section	.nv.shared.reserved.0,"aw",@nobits
	.weak		__nv_reservedSMEM_offset_0_alias
	.size		__nv_reservedSMEM_offset_0_alias, 0, 64
	.other		__nv_reservedSMEM_offset_0_alias,@"STO_CUDA_RESERVED_SHARED STV_DEFAULT"
__nv_reservedSMEM_offset_0_alias:
	.zero		0
	.zero		64


//--------------------- .nv.constant0._Z19channel_mean_kernelPfP6float2 --------------------------
	.section	.nv.constant0._Z19channel_mean_kernelPfP6float2,"a",@progbits
	.sectionflags	@""
	.align	4
.nv.constant0._Z19channel_mean_kernelPfP6float2:
	.zero		912


//--------------------- .nv.constant0._Z12hello_kernelPi --------------------------
	.section	.nv.constant0._Z12hello_kernelPi,"a",@progbits
	.sectionflags	@""
	.align	4
.nv.constant0._Z12hello_kernelPi:
	.zero		904


//--------------------- .nv.constant0._Z16filter_2d_kernelPfS_S_iii --------------------------
	.section	.nv.constant0._Z16filter_2d_kernelPfS_S_iii,"a",@progbits
	.sectionflags	@""
	.align	4
.nv.constant0._Z16filter_2d_kernelPfS_S_iii:
	.zero		932


//--------------------- .nv.constant0._Z16filter_1d_kernelPfS_S_i --------------------------
	.section	.nv.constant0._Z16filter_1d_kernelPfS_S_i,"a",@progbits
	.sectionflags	@""
	.align	4
.nv.constant0._Z16filter_1d_kernelPfS_S_i:
	.zero		924


//--------------------- .nv.constant0._Z17mat_sum_by_columnPfS_i --------------------------
	.section	.nv.constant0._Z17mat_sum_by_columnPfS_i,"a",@progbits
	.sectionflags	@""
	.align	4
.nv.constant0._Z17mat_sum_by_columnPfS_i:
	.zero		916


//--------------------- .nv.constant0._Z14mat_sum_by_rowPfS_i --------------------------
	.section	.nv.constant0._Z14mat_sum_by_rowPfS_i,"a",@progbits
	.sectionflags	@""
	.align	4
.nv.constant0._Z14mat_sum_by_rowPfS_i:
	.zero		916


//--------------------- SYMBOLS --------------------------

	.type		.nv.reservedSmem.offset0,@object
	.size		.nv.reservedSmem.offset0,0x4
